//
// Generated by NVIDIA NVVM Compiler
//
// Compiler Build ID: CL-36424714
// Cuda compilation tools, release 13.0, V13.0.88
// Based on NVVM 20.0.0
//

.version 9.0
.target sm_100
.address_size 64

	// .globl	_Z19bitonic_sort_kernelI13__nv_bfloat16Lb1EEvPT_Pjii

.visible .entry _Z19bitonic_sort_kernelI13__nv_bfloat16Lb1EEvPT_Pjii(
	.param .u64 .ptr .align 1 _Z19bitonic_sort_kernelI13__nv_bfloat16Lb1EEvPT_Pjii_param_0,
	.param .u64 .ptr .align 1 _Z19bitonic_sort_kernelI13__nv_bfloat16Lb1EEvPT_Pjii_param_1,
	.param .u32 _Z19bitonic_sort_kernelI13__nv_bfloat16Lb1EEvPT_Pjii_param_2,
	.param .u32 _Z19bitonic_sort_kernelI13__nv_bfloat16Lb1EEvPT_Pjii_param_3
)
{
	.reg .pred 	%p<5>;
	.reg .b16 	%rs<11>;
	.reg .b32 	%r<13>;
	.reg .b64 	%rd<21>;

	ld.param.u64 	%rd7, [_Z19bitonic_sort_kernelI13__nv_bfloat16Lb1EEvPT_Pjii_param_0];
	ld.param.u64 	%rd8, [_Z19bitonic_sort_kernelI13__nv_bfloat16Lb1EEvPT_Pjii_param_1];
	ld.param.u32 	%r4, [_Z19bitonic_sort_kernelI13__nv_bfloat16Lb1EEvPT_Pjii_param_2];
	ld.param.u32 	%r3, [_Z19bitonic_sort_kernelI13__nv_bfloat16Lb1EEvPT_Pjii_param_3];
	cvta.to.global.u64 	%rd1, %rd8;
	cvta.to.global.u64 	%rd2, %rd7;
	mov.u32 	%r5, %tid.x;
	mov.u32 	%r6, %ntid.x;
	mov.u32 	%r7, %ctaid.x;
	mad.lo.s32 	%r1, %r6, %r7, %r5;
	xor.b32  	%r2, %r4, %r1;
	setp.le.u32 	%p1, %r2, %r1;
	@%p1 bra 	$L__BB0_6;
	and.b32  	%r8, %r3, %r1;
	setp.ne.s32 	%p2, %r8, 0;
	@%p2 bra 	$L__BB0_4;
	mul.wide.u32 	%rd15, %r1, 2;
	add.s64 	%rd3, %rd2, %rd15;
	mul.wide.u32 	%rd16, %r2, 2;
	add.s64 	%rd4, %rd2, %rd16;
	ld.global.u16 	%rs1, [%rd3];
	ld.global.u16 	%rs2, [%rd4];
	// begin inline asm
	{ .reg .pred __$temp3;
  setp.gt.bf16  __$temp3, %rs1, %rs2;
  selp.u16 %rs8, 1, 0, __$temp3;}
	// end inline asm
	setp.eq.s16 	%p4, %rs8, 0;
	@%p4 bra 	$L__BB0_6;
	st.global.u16 	[%rd3], %rs2;
	st.global.u16 	[%rd4], %rs1;
	mul.wide.u32 	%rd17, %r1, 4;
	add.s64 	%rd18, %rd1, %rd17;
	mul.wide.u32 	%rd19, %r2, 4;
	add.s64 	%rd20, %rd1, %rd19;
	ld.global.u32 	%r11, [%rd18];
	ld.global.u32 	%r12, [%rd20];
	st.global.u32 	[%rd18], %r12;
	st.global.u32 	[%rd20], %r11;
	bra.uni 	$L__BB0_6;
$L__BB0_4:
	mul.wide.u32 	%rd9, %r1, 2;
	add.s64 	%rd5, %rd2, %rd9;
	mul.wide.u32 	%rd10, %r2, 2;
	add.s64 	%rd6, %rd2, %rd10;
	ld.global.u16 	%rs3, [%rd5];
	ld.global.u16 	%rs4, [%rd6];
	// begin inline asm
	{ .reg .pred __$temp3;
  setp.lt.bf16  __$temp3, %rs3, %rs4;
  selp.u16 %rs5, 1, 0, __$temp3;}
	// end inline asm
	setp.eq.s16 	%p3, %rs5, 0;
	@%p3 bra 	$L__BB0_6;
	st.global.u16 	[%rd5], %rs4;
	st.global.u16 	[%rd6], %rs3;
	mul.wide.u32 	%rd11, %r1, 4;
	add.s64 	%rd12, %rd1, %rd11;
	mul.wide.u32 	%rd13, %r2, 4;
	add.s64 	%rd14, %rd1, %rd13;
	ld.global.u32 	%r9, [%rd12];
	ld.global.u32 	%r10, [%rd14];
	st.global.u32 	[%rd12], %r10;
	st.global.u32 	[%rd14], %r9;
$L__BB0_6:
	bar.sync 	0;
	ret;

}
	// .globl	_Z19bitonic_sort_kernelI13__nv_bfloat16Lb0EEvPT_Pjii
.visible .entry _Z19bitonic_sort_kernelI13__nv_bfloat16Lb0EEvPT_Pjii(
	.param .u64 .ptr .align 1 _Z19bitonic_sort_kernelI13__nv_bfloat16Lb0EEvPT_Pjii_param_0,
	.param .u64 .ptr .align 1 _Z19bitonic_sort_kernelI13__nv_bfloat16Lb0EEvPT_Pjii_param_1,
	.param .u32 _Z19bitonic_sort_kernelI13__nv_bfloat16Lb0EEvPT_Pjii_param_2,
	.param .u32 _Z19bitonic_sort_kernelI13__nv_bfloat16Lb0EEvPT_Pjii_param_3
)
{
	.reg .pred 	%p<5>;
	.reg .b16 	%rs<11>;
	.reg .b32 	%r<13>;
	.reg .b64 	%rd<21>;

	ld.param.u64 	%rd7, [_Z19bitonic_sort_kernelI13__nv_bfloat16Lb0EEvPT_Pjii_param_0];
	ld.param.u64 	%rd8, [_Z19bitonic_sort_kernelI13__nv_bfloat16Lb0EEvPT_Pjii_param_1];
	ld.param.u32 	%r4, [_Z19bitonic_sort_kernelI13__nv_bfloat16Lb0EEvPT_Pjii_param_2];
	ld.param.u32 	%r3, [_Z19bitonic_sort_kernelI13__nv_bfloat16Lb0EEvPT_Pjii_param_3];
	cvta.to.global.u64 	%rd1, %rd8;
	cvta.to.global.u64 	%rd2, %rd7;
	mov.u32 	%r5, %tid.x;
	mov.u32 	%r6, %ntid.x;
	mov.u32 	%r7, %ctaid.x;
	mad.lo.s32 	%r1, %r6, %r7, %r5;
	xor.b32  	%r2, %r4, %r1;
	setp.le.u32 	%p1, %r2, %r1;
	@%p1 bra 	$L__BB1_6;
	and.b32  	%r8, %r3, %r1;
	setp.eq.s32 	%p2, %r8, 0;
	@%p2 bra 	$L__BB1_4;
	mul.wide.u32 	%rd9, %r1, 2;
	add.s64 	%rd3, %rd2, %rd9;
	mul.wide.u32 	%rd10, %r2, 2;
	add.s64 	%rd4, %rd2, %rd10;
	ld.global.u16 	%rs1, [%rd3];
	ld.global.u16 	%rs2, [%rd4];
	// begin inline asm
	{ .reg .pred __$temp3;
  setp.gt.bf16  __$temp3, %rs1, %rs2;
  selp.u16 %rs5, 1, 0, __$temp3;}
	// end inline asm
	setp.eq.s16 	%p3, %rs5, 0;
	@%p3 bra 	$L__BB1_6;
	st.global.u16 	[%rd3], %rs2;
	st.global.u16 	[%rd4], %rs1;
	mul.wide.u32 	%rd11, %r1, 4;
	add.s64 	%rd12, %rd1, %rd11;
	mul.wide.u32 	%rd13, %r2, 4;
	add.s64 	%rd14, %rd1, %rd13;
	ld.global.u32 	%r9, [%rd12];
	ld.global.u32 	%r10, [%rd14];
	st.global.u32 	[%rd12], %r10;
	st.global.u32 	[%rd14], %r9;
	bra.uni 	$L__BB1_6;
$L__BB1_4:
	mul.wide.u32 	%rd15, %r1, 2;
	add.s64 	%rd5, %rd2, %rd15;
	mul.wide.u32 	%rd16, %r2, 2;
	add.s64 	%rd6, %rd2, %rd16;
	ld.global.u16 	%rs3, [%rd5];
	ld.global.u16 	%rs4, [%rd6];
	// begin inline asm
	{ .reg .pred __$temp3;
  setp.lt.bf16  __$temp3, %rs3, %rs4;
  selp.u16 %rs8, 1, 0, __$temp3;}
	// end inline asm
	setp.eq.s16 	%p4, %rs8, 0;
	@%p4 bra 	$L__BB1_6;
	st.global.u16 	[%rd5], %rs4;
	st.global.u16 	[%rd6], %rs3;
	mul.wide.u32 	%rd17, %r1, 4;
	add.s64 	%rd18, %rd1, %rd17;
	mul.wide.u32 	%rd19, %r2, 4;
	add.s64 	%rd20, %rd1, %rd19;
	ld.global.u32 	%r11, [%rd18];
	ld.global.u32 	%r12, [%rd20];
	st.global.u32 	[%rd18], %r12;
	st.global.u32 	[%rd20], %r11;
$L__BB1_6:
	bar.sync 	0;
	ret;

}
	// .globl	_Z19bitonic_sort_kernelI6__halfLb1EEvPT_Pjii
.visible .entry _Z19bitonic_sort_kernelI6__halfLb1EEvPT_Pjii(
	.param .u64 .ptr .align 1 _Z19bitonic_sort_kernelI6__halfLb1EEvPT_Pjii_param_0,
	.param .u64 .ptr .align 1 _Z19bitonic_sort_kernelI6__halfLb1EEvPT_Pjii_param_1,
	.param .u32 _Z19bitonic_sort_kernelI6__halfLb1EEvPT_Pjii_param_2,
	.param .u32 _Z19bitonic_sort_kernelI6__halfLb1EEvPT_Pjii_param_3
)
{
	.reg .pred 	%p<5>;
	.reg .b16 	%rs<11>;
	.reg .b32 	%r<13>;
	.reg .b64 	%rd<21>;

	ld.param.u64 	%rd7, [_Z19bitonic_sort_kernelI6__halfLb1EEvPT_Pjii_param_0];
	ld.param.u64 	%rd8, [_Z19bitonic_sort_kernelI6__halfLb1EEvPT_Pjii_param_1];
	ld.param.u32 	%r4, [_Z19bitonic_sort_kernelI6__halfLb1EEvPT_Pjii_param_2];
	ld.param.u32 	%r3, [_Z19bitonic_sort_kernelI6__halfLb1EEvPT_Pjii_param_3];
	cvta.to.global.u64 	%rd1, %rd8;
	cvta.to.global.u64 	%rd2, %rd7;
	mov.u32 	%r5, %tid.x;
	mov.u32 	%r6, %ntid.x;
	mov.u32 	%r7, %ctaid.x;
	mad.lo.s32 	%r1, %r6, %r7, %r5;
	xor.b32  	%r2, %r4, %r1;
	setp.le.u32 	%p1, %r2, %r1;
	@%p1 bra 	$L__BB2_6;
	and.b32  	%r8, %r3, %r1;
	setp.ne.s32 	%p2, %r8, 0;
	@%p2 bra 	$L__BB2_4;
	mul.wide.u32 	%rd15, %r1, 2;
	add.s64 	%rd3, %rd2, %rd15;
	mul.wide.u32 	%rd16, %r2, 2;
	add.s64 	%rd4, %rd2, %rd16;
	ld.global.u16 	%rs1, [%rd3];
	ld.global.u16 	%rs2, [%rd4];
	// begin inline asm
	{ .reg .pred __$temp3;
  setp.gt.f16  __$temp3, %rs1, %rs2;
  selp.u16 %rs8, 1, 0, __$temp3;}
	// end inline asm
	setp.eq.s16 	%p4, %rs8, 0;
	@%p4 bra 	$L__BB2_6;
	st.global.u16 	[%rd3], %rs2;
	st.global.u16 	[%rd4], %rs1;
	mul.wide.u32 	%rd17, %r1, 4;
	add.s64 	%rd18, %rd1, %rd17;
	mul.wide.u32 	%rd19, %r2, 4;
	add.s64 	%rd20, %rd1, %rd19;
	ld.global.u32 	%r11, [%rd18];
	ld.global.u32 	%r12, [%rd20];
	st.global.u32 	[%rd18], %r12;
	st.global.u32 	[%rd20], %r11;
	bra.uni 	$L__BB2_6;
$L__BB2_4:
	mul.wide.u32 	%rd9, %r1, 2;
	add.s64 	%rd5, %rd2, %rd9;
	mul.wide.u32 	%rd10, %r2, 2;
	add.s64 	%rd6, %rd2, %rd10;
	ld.global.u16 	%rs3, [%rd5];
	ld.global.u16 	%rs4, [%rd6];
	// begin inline asm
	{ .reg .pred __$temp3;
  setp.lt.f16  __$temp3, %rs3, %rs4;
  selp.u16 %rs5, 1, 0, __$temp3;}
	// end inline asm
	setp.eq.s16 	%p3, %rs5, 0;
	@%p3 bra 	$L__BB2_6;
	st.global.u16 	[%rd5], %rs4;
	st.global.u16 	[%rd6], %rs3;
	mul.wide.u32 	%rd11, %r1, 4;
	add.s64 	%rd12, %rd1, %rd11;
	mul.wide.u32 	%rd13, %r2, 4;
	add.s64 	%rd14, %rd1, %rd13;
	ld.global.u32 	%r9, [%rd12];
	ld.global.u32 	%r10, [%rd14];
	st.global.u32 	[%rd12], %r10;
	st.global.u32 	[%rd14], %r9;
$L__BB2_6:
	bar.sync 	0;
	ret;

}
	// .globl	_Z19bitonic_sort_kernelI6__halfLb0EEvPT_Pjii
.visible .entry _Z19bitonic_sort_kernelI6__halfLb0EEvPT_Pjii(
	.param .u64 .ptr .align 1 _Z19bitonic_sort_kernelI6__halfLb0EEvPT_Pjii_param_0,
	.param .u64 .ptr .align 1 _Z19bitonic_sort_kernelI6__halfLb0EEvPT_Pjii_param_1,
	.param .u32 _Z19bitonic_sort_kernelI6__halfLb0EEvPT_Pjii_param_2,
	.param .u32 _Z19bitonic_sort_kernelI6__halfLb0EEvPT_Pjii_param_3
)
{
	.reg .pred 	%p<5>;
	.reg .b16 	%rs<11>;
	.reg .b32 	%r<13>;
	.reg .b64 	%rd<21>;

	ld.param.u64 	%rd7, [_Z19bitonic_sort_kernelI6__halfLb0EEvPT_Pjii_param_0];
	ld.param.u64 	%rd8, [_Z19bitonic_sort_kernelI6__halfLb0EEvPT_Pjii_param_1];
	ld.param.u32 	%r4, [_Z19bitonic_sort_kernelI6__halfLb0EEvPT_Pjii_param_2];
	ld.param.u32 	%r3, [_Z19bitonic_sort_kernelI6__halfLb0EEvPT_Pjii_param_3];
	cvta.to.global.u64 	%rd1, %rd8;
	cvta.to.global.u64 	%rd2, %rd7;
	mov.u32 	%r5, %tid.x;
	mov.u32 	%r6, %ntid.x;
	mov.u32 	%r7, %ctaid.x;
	mad.lo.s32 	%r1, %r6, %r7, %r5;
	xor.b32  	%r2, %r4, %r1;
	setp.le.u32 	%p1, %r2, %r1;
	@%p1 bra 	$L__BB3_6;
	and.b32  	%r8, %r3, %r1;
	setp.eq.s32 	%p2, %r8, 0;
	@%p2 bra 	$L__BB3_4;
	mul.wide.u32 	%rd9, %r1, 2;
	add.s64 	%rd3, %rd2, %rd9;
	mul.wide.u32 	%rd10, %r2, 2;
	add.s64 	%rd4, %rd2, %rd10;
	ld.global.u16 	%rs1, [%rd3];
	ld.global.u16 	%rs2, [%rd4];
	// begin inline asm
	{ .reg .pred __$temp3;
  setp.gt.f16  __$temp3, %rs1, %rs2;
  selp.u16 %rs5, 1, 0, __$temp3;}
	// end inline asm
	setp.eq.s16 	%p3, %rs5, 0;
	@%p3 bra 	$L__BB3_6;
	st.global.u16 	[%rd3], %rs2;
	st.global.u16 	[%rd4], %rs1;
	mul.wide.u32 	%rd11, %r1, 4;
	add.s64 	%rd12, %rd1, %rd11;
	mul.wide.u32 	%rd13, %r2, 4;
	add.s64 	%rd14, %rd1, %rd13;
	ld.global.u32 	%r9, [%rd12];
	ld.global.u32 	%r10, [%rd14];
	st.global.u32 	[%rd12], %r10;
	st.global.u32 	[%rd14], %r9;
	bra.uni 	$L__BB3_6;
$L__BB3_4:
	mul.wide.u32 	%rd15, %r1, 2;
	add.s64 	%rd5, %rd2, %rd15;
	mul.wide.u32 	%rd16, %r2, 2;
	add.s64 	%rd6, %rd2, %rd16;
	ld.global.u16 	%rs3, [%rd5];
	ld.global.u16 	%rs4, [%rd6];
	// begin inline asm
	{ .reg .pred __$temp3;
  setp.lt.f16  __$temp3, %rs3, %rs4;
  selp.u16 %rs8, 1, 0, __$temp3;}
	// end inline asm
	setp.eq.s16 	%p4, %rs8, 0;
	@%p4 bra 	$L__BB3_6;
	st.global.u16 	[%rd5], %rs4;
	st.global.u16 	[%rd6], %rs3;
	mul.wide.u32 	%rd17, %r1, 4;
	add.s64 	%rd18, %rd1, %rd17;
	mul.wide.u32 	%rd19, %r2, 4;
	add.s64 	%rd20, %rd1, %rd19;
	ld.global.u32 	%r11, [%rd18];
	ld.global.u32 	%r12, [%rd20];
	st.global.u32 	[%rd18], %r12;
	st.global.u32 	[%rd20], %r11;
$L__BB3_6:
	bar.sync 	0;
	ret;

}
	// .globl	_Z19bitonic_sort_kernelIfLb1EEvPT_Pjii
.visible .entry _Z19bitonic_sort_kernelIfLb1EEvPT_Pjii(
	.param .u64 .ptr .align 1 _Z19bitonic_sort_kernelIfLb1EEvPT_Pjii_param_0,
	.param .u64 .ptr .align 1 _Z19bitonic_sort_kernelIfLb1EEvPT_Pjii_param_1,
	.param .u32 _Z19bitonic_sort_kernelIfLb1EEvPT_Pjii_param_2,
	.param .u32 _Z19bitonic_sort_kernelIfLb1EEvPT_Pjii_param_3
)
{
	.reg .pred 	%p<5>;
	.reg .b32 	%r<13>;
	.reg .b32 	%f<5>;
	.reg .b64 	%rd<21>;

	ld.param.u64 	%rd7, [_Z19bitonic_sort_kernelIfLb1EEvPT_Pjii_param_0];
	ld.param.u64 	%rd8, [_Z19bitonic_sort_kernelIfLb1EEvPT_Pjii_param_1];
	ld.param.u32 	%r4, [_Z19bitonic_sort_kernelIfLb1EEvPT_Pjii_param_2];
	ld.param.u32 	%r3, [_Z19bitonic_sort_kernelIfLb1EEvPT_Pjii_param_3];
	cvta.to.global.u64 	%rd1, %rd8;
	cvta.to.global.u64 	%rd2, %rd7;
	mov.u32 	%r5, %tid.x;
	mov.u32 	%r6, %ntid.x;
	mov.u32 	%r7, %ctaid.x;
	mad.lo.s32 	%r1, %r6, %r7, %r5;
	xor.b32  	%r2, %r4, %r1;
	setp.le.u32 	%p1, %r2, %r1;
	@%p1 bra 	$L__BB4_6;
	and.b32  	%r8, %r3, %r1;
	setp.ne.s32 	%p2, %r8, 0;
	@%p2 bra 	$L__BB4_4;
	mul.wide.u32 	%rd15, %r1, 4;
	add.s64 	%rd3, %rd2, %rd15;
	ld.global.f32 	%f1, [%rd3];
	mul.wide.u32 	%rd16, %r2, 4;
	add.s64 	%rd4, %rd2, %rd16;
	ld.global.f32 	%f2, [%rd4];
	setp.leu.f32 	%p4, %f1, %f2;
	@%p4 bra 	$L__BB4_6;
	st.global.f32 	[%rd3], %f2;
	st.global.f32 	[%rd4], %f1;
	add.s64 	%rd18, %rd1, %rd15;
	add.s64 	%rd20, %rd1, %rd16;
	ld.global.u32 	%r11, [%rd18];
	ld.global.u32 	%r12, [%rd20];
	st.global.u32 	[%rd18], %r12;
	st.global.u32 	[%rd20], %r11;
	bra.uni 	$L__BB4_6;
$L__BB4_4:
	mul.wide.u32 	%rd9, %r1, 4;
	add.s64 	%rd5, %rd2, %rd9;
	ld.global.f32 	%f3, [%rd5];
	mul.wide.u32 	%rd10, %r2, 4;
	add.s64 	%rd6, %rd2, %rd10;
	ld.global.f32 	%f4, [%rd6];
	setp.geu.f32 	%p3, %f3, %f4;
	@%p3 bra 	$L__BB4_6;
	st.global.f32 	[%rd5], %f4;
	st.global.f32 	[%rd6], %f3;
	add.s64 	%rd12, %rd1, %rd9;
	add.s64 	%rd14, %rd1, %rd10;
	ld.global.u32 	%r9, [%rd12];
	ld.global.u32 	%r10, [%rd14];
	st.global.u32 	[%rd12], %r10;
	st.global.u32 	[%rd14], %r9;
$L__BB4_6:
	bar.sync 	0;
	ret;

}
	// .globl	_Z19bitonic_sort_kernelIdLb1EEvPT_Pjii
.visible .entry _Z19bitonic_sort_kernelIdLb1EEvPT_Pjii(
	.param .u64 .ptr .align 1 _Z19bitonic_sort_kernelIdLb1EEvPT_Pjii_param_0,
	.param .u64 .ptr .align 1 _Z19bitonic_sort_kernelIdLb1EEvPT_Pjii_param_1,
	.param .u32 _Z19bitonic_sort_kernelIdLb1EEvPT_Pjii_param_2,
	.param .u32 _Z19bitonic_sort_kernelIdLb1EEvPT_Pjii_param_3
)
{
	.reg .pred 	%p<5>;
	.reg .b32 	%r<13>;
	.reg .b64 	%rd<21>;
	.reg .b64 	%fd<5>;

	ld.param.u64 	%rd7, [_Z19bitonic_sort_kernelIdLb1EEvPT_Pjii_param_0];
	ld.param.u64 	%rd8, [_Z19bitonic_sort_kernelIdLb1EEvPT_Pjii_param_1];
	ld.param.u32 	%r4, [_Z19bitonic_sort_kernelIdLb1EEvPT_Pjii_param_2];
	ld.param.u32 	%r3, [_Z19bitonic_sort_kernelIdLb1EEvPT_Pjii_param_3];
	cvta.to.global.u64 	%rd1, %rd8;
	cvta.to.global.u64 	%rd2, %rd7;
	mov.u32 	%r5, %tid.x;
	mov.u32 	%r6, %ntid.x;
	mov.u32 	%r7, %ctaid.x;
	mad.lo.s32 	%r1, %r6, %r7, %r5;
	xor.b32  	%r2, %r4, %r1;
	setp.le.u32 	%p1, %r2, %r1;
	@%p1 bra 	$L__BB5_6;
	and.b32  	%r8, %r3, %r1;
	setp.ne.s32 	%p2, %r8, 0;
	@%p2 bra 	$L__BB5_4;
	mul.wide.u32 	%rd15, %r1, 8;
	add.s64 	%rd3, %rd2, %rd15;
	ld.global.f64 	%fd1, [%rd3];
	mul.wide.u32 	%rd16, %r2, 8;
	add.s64 	%rd4, %rd2, %rd16;
	ld.global.f64 	%fd2, [%rd4];
	setp.leu.f64 	%p4, %fd1, %fd2;
	@%p4 bra 	$L__BB5_6;
	st.global.f64 	[%rd3], %fd2;
	st.global.f64 	[%rd4], %fd1;
	mul.wide.u32 	%rd17, %r1, 4;
	add.s64 	%rd18, %rd1, %rd17;
	mul.wide.u32 	%rd19, %r2, 4;
	add.s64 	%rd20, %rd1, %rd19;
	ld.global.u32 	%r11, [%rd18];
	ld.global.u32 	%r12, [%rd20];
	st.global.u32 	[%rd18], %r12;
	st.global.u32 	[%rd20], %r11;
	bra.uni 	$L__BB5_6;
$L__BB5_4:
	mul.wide.u32 	%rd9, %r1, 8;
	add.s64 	%rd5, %rd2, %rd9;
	ld.global.f64 	%fd3, [%rd5];
	mul.wide.u32 	%rd10, %r2, 8;
	add.s64 	%rd6, %rd2, %rd10;
	ld.global.f64 	%fd4, [%rd6];
	setp.geu.f64 	%p3, %fd3, %fd4;
	@%p3 bra 	$L__BB5_6;
	st.global.f64 	[%rd5], %fd4;
	st.global.f64 	[%rd6], %fd3;
	mul.wide.u32 	%rd11, %r1, 4;
	add.s64 	%rd12, %rd1, %rd11;
	mul.wide.u32 	%rd13, %r2, 4;
	add.s64 	%rd14, %rd1, %rd13;
	ld.global.u32 	%r9, [%rd12];
	ld.global.u32 	%r10, [%rd14];
	st.global.u32 	[%rd12], %r10;
	st.global.u32 	[%rd14], %r9;
$L__BB5_6:
	bar.sync 	0;
	ret;

}
	// .globl	_Z19bitonic_sort_kernelIhLb1EEvPT_Pjii
.visible .entry _Z19bitonic_sort_kernelIhLb1EEvPT_Pjii(
	.param .u64 .ptr .align 1 _Z19bitonic_sort_kernelIhLb1EEvPT_Pjii_param_0,
	.param .u64 .ptr .align 1 _Z19bitonic_sort_kernelIhLb1EEvPT_Pjii_param_1,
	.param .u32 _Z19bitonic_sort_kernelIhLb1EEvPT_Pjii_param_2,
	.param .u32 _Z19bitonic_sort_kernelIhLb1EEvPT_Pjii_param_3
)
{
	.reg .pred 	%p<5>;
	.reg .b16 	%rs<5>;
	.reg .b32 	%r<13>;
	.reg .b64 	%rd<21>;

	ld.param.u64 	%rd7, [_Z19bitonic_sort_kernelIhLb1EEvPT_Pjii_param_0];
	ld.param.u64 	%rd8, [_Z19bitonic_sort_kernelIhLb1EEvPT_Pjii_param_1];
	ld.param.u32 	%r4, [_Z19bitonic_sort_kernelIhLb1EEvPT_Pjii_param_2];
	ld.param.u32 	%r3, [_Z19bitonic_sort_kernelIhLb1EEvPT_Pjii_param_3];
	cvta.to.global.u64 	%rd1, %rd8;
	cvta.to.global.u64 	%rd2, %rd7;
	mov.u32 	%r5, %tid.x;
	mov.u32 	%r6, %ntid.x;
	mov.u32 	%r7, %ctaid.x;
	mad.lo.s32 	%r1, %r6, %r7, %r5;
	xor.b32  	%r2, %r4, %r1;
	setp.le.u32 	%p1, %r2, %r1;
	@%p1 bra 	$L__BB6_6;
	and.b32  	%r8, %r3, %r1;
	setp.ne.s32 	%p2, %r8, 0;
	@%p2 bra 	$L__BB6_4;
	cvt.u64.u32 	%rd15, %r1;
	add.s64 	%rd3, %rd2, %rd15;
	ld.global.u8 	%rs1, [%rd3];
	cvt.u64.u32 	%rd16, %r2;
	add.s64 	%rd4, %rd2, %rd16;
	ld.global.u8 	%rs2, [%rd4];
	setp.le.u16 	%p4, %rs1, %rs2;
	@%p4 bra 	$L__BB6_6;
	st.global.u8 	[%rd3], %rs2;
	st.global.u8 	[%rd4], %rs1;
	mul.wide.u32 	%rd17, %r1, 4;
	add.s64 	%rd18, %rd1, %rd17;
	mul.wide.u32 	%rd19, %r2, 4;
	add.s64 	%rd20, %rd1, %rd19;
	ld.global.u32 	%r11, [%rd18];
	ld.global.u32 	%r12, [%rd20];
	st.global.u32 	[%rd18], %r12;
	st.global.u32 	[%rd20], %r11;
	bra.uni 	$L__BB6_6;
$L__BB6_4:
	cvt.u64.u32 	%rd9, %r1;
	add.s64 	%rd5, %rd2, %rd9;
	ld.global.u8 	%rs3, [%rd5];
	cvt.u64.u32 	%rd10, %r2;
	add.s64 	%rd6, %rd2, %rd10;
	ld.global.u8 	%rs4, [%rd6];
	setp.ge.u16 	%p3, %rs3, %rs4;
	@%p3 bra 	$L__BB6_6;
	st.global.u8 	[%rd5], %rs4;
	st.global.u8 	[%rd6], %rs3;
	mul.wide.u32 	%rd11, %r1, 4;
	add.s64 	%rd12, %rd1, %rd11;
	mul.wide.u32 	%rd13, %r2, 4;
	add.s64 	%rd14, %rd1, %rd13;
	ld.global.u32 	%r9, [%rd12];
	ld.global.u32 	%r10, [%rd14];
	st.global.u32 	[%rd12], %r10;
	st.global.u32 	[%rd14], %r9;
$L__BB6_6:
	bar.sync 	0;
	ret;

}
	// .globl	_Z19bitonic_sort_kernelIjLb1EEvPT_Pjii
.visible .entry _Z19bitonic_sort_kernelIjLb1EEvPT_Pjii(
	.param .u64 .ptr .align 1 _Z19bitonic_sort_kernelIjLb1EEvPT_Pjii_param_0,
	.param .u64 .ptr .align 1 _Z19bitonic_sort_kernelIjLb1EEvPT_Pjii_param_1,
	.param .u32 _Z19bitonic_sort_kernelIjLb1EEvPT_Pjii_param_2,
	.param .u32 _Z19bitonic_sort_kernelIjLb1EEvPT_Pjii_param_3
)
{
	.reg .pred 	%p<5>;
	.reg .b32 	%r<17>;
	.reg .b64 	%rd<21>;

	ld.param.u64 	%rd7, [_Z19bitonic_sort_kernelIjLb1EEvPT_Pjii_param_0];
	ld.param.u64 	%rd8, [_Z19bitonic_sort_kernelIjLb1EEvPT_Pjii_param_1];
	ld.param.u32 	%r8, [_Z19bitonic_sort_kernelIjLb1EEvPT_Pjii_param_2];
	ld.param.u32 	%r7, [_Z19bitonic_sort_kernelIjLb1EEvPT_Pjii_param_3];
	cvta.to.global.u64 	%rd1, %rd8;
	cvta.to.global.u64 	%rd2, %rd7;
	mov.u32 	%r9, %tid.x;
	mov.u32 	%r10, %ntid.x;
	mov.u32 	%r11, %ctaid.x;
	mad.lo.s32 	%r1, %r10, %r11, %r9;
	xor.b32  	%r2, %r8, %r1;
	setp.le.u32 	%p1, %r2, %r1;
	@%p1 bra 	$L__BB7_6;
	and.b32  	%r12, %r7, %r1;
	setp.ne.s32 	%p2, %r12, 0;
	@%p2 bra 	$L__BB7_4;
	mul.wide.u32 	%rd15, %r1, 4;
	add.s64 	%rd3, %rd2, %rd15;
	ld.global.u32 	%r3, [%rd3];
	mul.wide.u32 	%rd16, %r2, 4;
	add.s64 	%rd4, %rd2, %rd16;
	ld.global.u32 	%r4, [%rd4];
	setp.le.u32 	%p4, %r3, %r4;
	@%p4 bra 	$L__BB7_6;
	st.global.u32 	[%rd3], %r4;
	st.global.u32 	[%rd4], %r3;
	add.s64 	%rd18, %rd1, %rd15;
	add.s64 	%rd20, %rd1, %rd16;
	ld.global.u32 	%r15, [%rd18];
	ld.global.u32 	%r16, [%rd20];
	st.global.u32 	[%rd18], %r16;
	st.global.u32 	[%rd20], %r15;
	bra.uni 	$L__BB7_6;
$L__BB7_4:
	mul.wide.u32 	%rd9, %r1, 4;
	add.s64 	%rd5, %rd2, %rd9;
	ld.global.u32 	%r5, [%rd5];
	mul.wide.u32 	%rd10, %r2, 4;
	add.s64 	%rd6, %rd2, %rd10;
	ld.global.u32 	%r6, [%rd6];
	setp.ge.u32 	%p3, %r5, %r6;
	@%p3 bra 	$L__BB7_6;
	st.global.u32 	[%rd5], %r6;
	st.global.u32 	[%rd6], %r5;
	add.s64 	%rd12, %rd1, %rd9;
	add.s64 	%rd14, %rd1, %rd10;
	ld.global.u32 	%r13, [%rd12];
	ld.global.u32 	%r14, [%rd14];
	st.global.u32 	[%rd12], %r14;
	st.global.u32 	[%rd14], %r13;
$L__BB7_6:
	bar.sync 	0;
	ret;

}
	// .globl	_Z19bitonic_sort_kernelIlLb1EEvPT_Pjii
.visible .entry _Z19bitonic_sort_kernelIlLb1EEvPT_Pjii(
	.param .u64 .ptr .align 1 _Z19bitonic_sort_kernelIlLb1EEvPT_Pjii_param_0,
	.param .u64 .ptr .align 1 _Z19bitonic_sort_kernelIlLb1EEvPT_Pjii_param_1,
	.param .u32 _Z19bitonic_sort_kernelIlLb1EEvPT_Pjii_param_2,
	.param .u32 _Z19bitonic_sort_kernelIlLb1EEvPT_Pjii_param_3
)
{
	.reg .pred 	%p<5>;
	.reg .b32 	%r<13>;
	.reg .b64 	%rd<25>;

	ld.param.u64 	%rd11, [_Z19bitonic_sort_kernelIlLb1EEvPT_Pjii_param_0];
	ld.param.u64 	%rd12, [_Z19bitonic_sort_kernelIlLb1EEvPT_Pjii_param_1];
	ld.param.u32 	%r4, [_Z19bitonic_sort_kernelIlLb1EEvPT_Pjii_param_2];
	ld.param.u32 	%r3, [_Z19bitonic_sort_kernelIlLb1EEvPT_Pjii_param_3];
	cvta.to.global.u64 	%rd1, %rd12;
	cvta.to.global.u64 	%rd2, %rd11;
	mov.u32 	%r5, %tid.x;
	mov.u32 	%r6, %ntid.x;
	mov.u32 	%r7, %ctaid.x;
	mad.lo.s32 	%r1, %r6, %r7, %r5;
	xor.b32  	%r2, %r4, %r1;
	setp.le.u32 	%p1, %r2, %r1;
	@%p1 bra 	$L__BB8_6;
	and.b32  	%r8, %r3, %r1;
	setp.ne.s32 	%p2, %r8, 0;
	@%p2 bra 	$L__BB8_4;
	mul.wide.u32 	%rd19, %r1, 8;
	add.s64 	%rd3, %rd2, %rd19;
	ld.global.u64 	%rd4, [%rd3];
	mul.wide.u32 	%rd20, %r2, 8;
	add.s64 	%rd5, %rd2, %rd20;
	ld.global.u64 	%rd6, [%rd5];
	setp.le.s64 	%p4, %rd4, %rd6;
	@%p4 bra 	$L__BB8_6;
	st.global.u64 	[%rd3], %rd6;
	st.global.u64 	[%rd5], %rd4;
	mul.wide.u32 	%rd21, %r1, 4;
	add.s64 	%rd22, %rd1, %rd21;
	mul.wide.u32 	%rd23, %r2, 4;
	add.s64 	%rd24, %rd1, %rd23;
	ld.global.u32 	%r11, [%rd22];
	ld.global.u32 	%r12, [%rd24];
	st.global.u32 	[%rd22], %r12;
	st.global.u32 	[%rd24], %r11;
	bra.uni 	$L__BB8_6;
$L__BB8_4:
	mul.wide.u32 	%rd13, %r1, 8;
	add.s64 	%rd7, %rd2, %rd13;
	ld.global.u64 	%rd8, [%rd7];
	mul.wide.u32 	%rd14, %r2, 8;
	add.s64 	%rd9, %rd2, %rd14;
	ld.global.u64 	%rd10, [%rd9];
	setp.ge.s64 	%p3, %rd8, %rd10;
	@%p3 bra 	$L__BB8_6;
	st.global.u64 	[%rd7], %rd10;
	st.global.u64 	[%rd9], %rd8;
	mul.wide.u32 	%rd15, %r1, 4;
	add.s64 	%rd16, %rd1, %rd15;
	mul.wide.u32 	%rd17, %r2, 4;
	add.s64 	%rd18, %rd1, %rd17;
	ld.global.u32 	%r9, [%rd16];
	ld.global.u32 	%r10, [%rd18];
	st.global.u32 	[%rd16], %r10;
	st.global.u32 	[%rd18], %r9;
$L__BB8_6:
	bar.sync 	0;
	ret;

}
	// .globl	_Z19bitonic_sort_kernelIfLb0EEvPT_Pjii
.visible .entry _Z19bitonic_sort_kernelIfLb0EEvPT_Pjii(
	.param .u64 .ptr .align 1 _Z19bitonic_sort_kernelIfLb0EEvPT_Pjii_param_0,
	.param .u64 .ptr .align 1 _Z19bitonic_sort_kernelIfLb0EEvPT_Pjii_param_1,
	.param .u32 _Z19bitonic_sort_kernelIfLb0EEvPT_Pjii_param_2,
	.param .u32 _Z19bitonic_sort_kernelIfLb0EEvPT_Pjii_param_3
)
{
	.reg .pred 	%p<5>;
	.reg .b32 	%r<13>;
	.reg .b32 	%f<5>;
	.reg .b64 	%rd<21>;

	ld.param.u64 	%rd7, [_Z19bitonic_sort_kernelIfLb0EEvPT_Pjii_param_0];
	ld.param.u64 	%rd8, [_Z19bitonic_sort_kernelIfLb0EEvPT_Pjii_param_1];
	ld.param.u32 	%r4, [_Z19bitonic_sort_kernelIfLb0EEvPT_Pjii_param_2];
	ld.param.u32 	%r3, [_Z19bitonic_sort_kernelIfLb0EEvPT_Pjii_param_3];
	cvta.to.global.u64 	%rd1, %rd8;
	cvta.to.global.u64 	%rd2, %rd7;
	mov.u32 	%r5, %tid.x;
	mov.u32 	%r6, %ntid.x;
	mov.u32 	%r7, %ctaid.x;
	mad.lo.s32 	%r1, %r6, %r7, %r5;
	xor.b32  	%r2, %r4, %r1;
	setp.le.u32 	%p1, %r2, %r1;
	@%p1 bra 	$L__BB9_6;
	and.b32  	%r8, %r3, %r1;
	setp.eq.s32 	%p2, %r8, 0;
	@%p2 bra 	$L__BB9_4;
	mul.wide.u32 	%rd9, %r1, 4;
	add.s64 	%rd3, %rd2, %rd9;
	ld.global.f32 	%f1, [%rd3];
	mul.wide.u32 	%rd10, %r2, 4;
	add.s64 	%rd4, %rd2, %rd10;
	ld.global.f32 	%f2, [%rd4];
	setp.leu.f32 	%p3, %f1, %f2;
	@%p3 bra 	$L__BB9_6;
	st.global.f32 	[%rd3], %f2;
	st.global.f32 	[%rd4], %f1;
	add.s64 	%rd12, %rd1, %rd9;
	add.s64 	%rd14, %rd1, %rd10;
	ld.global.u32 	%r9, [%rd12];
	ld.global.u32 	%r10, [%rd14];
	st.global.u32 	[%rd12], %r10;
	st.global.u32 	[%rd14], %r9;
	bra.uni 	$L__BB9_6;
$L__BB9_4:
	mul.wide.u32 	%rd15, %r1, 4;
	add.s64 	%rd5, %rd2, %rd15;
	ld.global.f32 	%f3, [%rd5];
	mul.wide.u32 	%rd16, %r2, 4;
	add.s64 	%rd6, %rd2, %rd16;
	ld.global.f32 	%f4, [%rd6];
	setp.geu.f32 	%p4, %f3, %f4;
	@%p4 bra 	$L__BB9_6;
	st.global.f32 	[%rd5], %f4;
	st.global.f32 	[%rd6], %f3;
	add.s64 	%rd18, %rd1, %rd15;
	add.s64 	%rd20, %rd1, %rd16;
	ld.global.u32 	%r11, [%rd18];
	ld.global.u32 	%r12, [%rd20];
	st.global.u32 	[%rd18], %r12;
	st.global.u32 	[%rd20], %r11;
$L__BB9_6:
	bar.sync 	0;
	ret;

}
	// .globl	_Z19bitonic_sort_kernelIdLb0EEvPT_Pjii
.visible .entry _Z19bitonic_sort_kernelIdLb0EEvPT_Pjii(
	.param .u64 .ptr .align 1 _Z19bitonic_sort_kernelIdLb0EEvPT_Pjii_param_0,
	.param .u64 .ptr .align 1 _Z19bitonic_sort_kernelIdLb0EEvPT_Pjii_param_1,
	.param .u32 _Z19bitonic_sort_kernelIdLb0EEvPT_Pjii_param_2,
	.param .u32 _Z19bitonic_sort_kernelIdLb0EEvPT_Pjii_param_3
)
{
	.reg .pred 	%p<5>;
	.reg .b32 	%r<13>;
	.reg .b64 	%rd<21>;
	.reg .b64 	%fd<5>;

	ld.param.u64 	%rd7, [_Z19bitonic_sort_kernelIdLb0EEvPT_Pjii_param_0];
	ld.param.u64 	%rd8, [_Z19bitonic_sort_kernelIdLb0EEvPT_Pjii_param_1];
	ld.param.u32 	%r4, [_Z19bitonic_sort_kernelIdLb0EEvPT_Pjii_param_2];
	ld.param.u32 	%r3, [_Z19bitonic_sort_kernelIdLb0EEvPT_Pjii_param_3];
	cvta.to.global.u64 	%rd1, %rd8;
	cvta.to.global.u64 	%rd2, %rd7;
	mov.u32 	%r5, %tid.x;
	mov.u32 	%r6, %ntid.x;
	mov.u32 	%r7, %ctaid.x;
	mad.lo.s32 	%r1, %r6, %r7, %r5;
	xor.b32  	%r2, %r4, %r1;
	setp.le.u32 	%p1, %r2, %r1;
	@%p1 bra 	$L__BB10_6;
	and.b32  	%r8, %r3, %r1;
	setp.eq.s32 	%p2, %r8, 0;
	@%p2 bra 	$L__BB10_4;
	mul.wide.u32 	%rd9, %r1, 8;
	add.s64 	%rd3, %rd2, %rd9;
	ld.global.f64 	%fd1, [%rd3];
	mul.wide.u32 	%rd10, %r2, 8;
	add.s64 	%rd4, %rd2, %rd10;
	ld.global.f64 	%fd2, [%rd4];
	setp.leu.f64 	%p3, %fd1, %fd2;
	@%p3 bra 	$L__BB10_6;
	st.global.f64 	[%rd3], %fd2;
	st.global.f64 	[%rd4], %fd1;
	mul.wide.u32 	%rd11, %r1, 4;
	add.s64 	%rd12, %rd1, %rd11;
	mul.wide.u32 	%rd13, %r2, 4;
	add.s64 	%rd14, %rd1, %rd13;
	ld.global.u32 	%r9, [%rd12];
	ld.global.u32 	%r10, [%rd14];
	st.global.u32 	[%rd12], %r10;
	st.global.u32 	[%rd14], %r9;
	bra.uni 	$L__BB10_6;
$L__BB10_4:
	mul.wide.u32 	%rd15, %r1, 8;
	add.s64 	%rd5, %rd2, %rd15;
	ld.global.f64 	%fd3, [%rd5];
	mul.wide.u32 	%rd16, %r2, 8;
	add.s64 	%rd6, %rd2, %rd16;
	ld.global.f64 	%fd4, [%rd6];
	setp.geu.f64 	%p4, %fd3, %fd4;
	@%p4 bra 	$L__BB10_6;
	st.global.f64 	[%rd5], %fd4;
	st.global.f64 	[%rd6], %fd3;
	mul.wide.u32 	%rd17, %r1, 4;
	add.s64 	%rd18, %rd1, %rd17;
	mul.wide.u32 	%rd19, %r2, 4;
	add.s64 	%rd20, %rd1, %rd19;
	ld.global.u32 	%r11, [%rd18];
	ld.global.u32 	%r12, [%rd20];
	st.global.u32 	[%rd18], %r12;
	st.global.u32 	[%rd20], %r11;
$L__BB10_6:
	bar.sync 	0;
	ret;

}
	// .globl	_Z19bitonic_sort_kernelIhLb0EEvPT_Pjii
.visible .entry _Z19bitonic_sort_kernelIhLb0EEvPT_Pjii(
	.param .u64 .ptr .align 1 _Z19bitonic_sort_kernelIhLb0EEvPT_Pjii_param_0,
	.param .u64 .ptr .align 1 _Z19bitonic_sort_kernelIhLb0EEvPT_Pjii_param_1,
	.param .u32 _Z19bitonic_sort_kernelIhLb0EEvPT_Pjii_param_2,
	.param .u32 _Z19bitonic_sort_kernelIhLb0EEvPT_Pjii_param_3
)
{
	.reg .pred 	%p<5>;
	.reg .b16 	%rs<5>;
	.reg .b32 	%r<13>;
	.reg .b64 	%rd<21>;

	ld.param.u64 	%rd7, [_Z19bitonic_sort_kernelIhLb0EEvPT_Pjii_param_0];
	ld.param.u64 	%rd8, [_Z19bitonic_sort_kernelIhLb0EEvPT_Pjii_param_1];
	ld.param.u32 	%r4, [_Z19bitonic_sort_kernelIhLb0EEvPT_Pjii_param_2];
	ld.param.u32 	%r3, [_Z19bitonic_sort_kernelIhLb0EEvPT_Pjii_param_3];
	cvta.to.global.u64 	%rd1, %rd8;
	cvta.to.global.u64 	%rd2, %rd7;
	mov.u32 	%r5, %tid.x;
	mov.u32 	%r6, %ntid.x;
	mov.u32 	%r7, %ctaid.x;
	mad.lo.s32 	%r1, %r6, %r7, %r5;
	xor.b32  	%r2, %r4, %r1;
	setp.le.u32 	%p1, %r2, %r1;
	@%p1 bra 	$L__BB11_6;
	and.b32  	%r8, %r3, %r1;
	setp.eq.s32 	%p2, %r8, 0;
	@%p2 bra 	$L__BB11_4;
	cvt.u64.u32 	%rd9, %r1;
	add.s64 	%rd3, %rd2, %rd9;
	ld.global.u8 	%rs1, [%rd3];
	cvt.u64.u32 	%rd10, %r2;
	add.s64 	%rd4, %rd2, %rd10;
	ld.global.u8 	%rs2, [%rd4];
	setp.le.u16 	%p3, %rs1, %rs2;
	@%p3 bra 	$L__BB11_6;
	st.global.u8 	[%rd3], %rs2;
	st.global.u8 	[%rd4], %rs1;
	mul.wide.u32 	%rd11, %r1, 4;
	add.s64 	%rd12, %rd1, %rd11;
	mul.wide.u32 	%rd13, %r2, 4;
	add.s64 	%rd14, %rd1, %rd13;
	ld.global.u32 	%r9, [%rd12];
	ld.global.u32 	%r10, [%rd14];
	st.global.u32 	[%rd12], %r10;
	st.global.u32 	[%rd14], %r9;
	bra.uni 	$L__BB11_6;
$L__BB11_4:
	cvt.u64.u32 	%rd15, %r1;
	add.s64 	%rd5, %rd2, %rd15;
	ld.global.u8 	%rs3, [%rd5];
	cvt.u64.u32 	%rd16, %r2;
	add.s64 	%rd6, %rd2, %rd16;
	ld.global.u8 	%rs4, [%rd6];
	setp.ge.u16 	%p4, %rs3, %rs4;
	@%p4 bra 	$L__BB11_6;
	st.global.u8 	[%rd5], %rs4;
	st.global.u8 	[%rd6], %rs3;
	mul.wide.u32 	%rd17, %r1, 4;
	add.s64 	%rd18, %rd1, %rd17;
	mul.wide.u32 	%rd19, %r2, 4;
	add.s64 	%rd20, %rd1, %rd19;
	ld.global.u32 	%r11, [%rd18];
	ld.global.u32 	%r12, [%rd20];
	st.global.u32 	[%rd18], %r12;
	st.global.u32 	[%rd20], %r11;
$L__BB11_6:
	bar.sync 	0;
	ret;

}
	// .globl	_Z19bitonic_sort_kernelIjLb0EEvPT_Pjii
.visible .entry _Z19bitonic_sort_kernelIjLb0EEvPT_Pjii(
	.param .u64 .ptr .align 1 _Z19bitonic_sort_kernelIjLb0EEvPT_Pjii_param_0,
	.param .u64 .ptr .align 1 _Z19bitonic_sort_kernelIjLb0EEvPT_Pjii_param_1,
	.param .u32 _Z19bitonic_sort_kernelIjLb0EEvPT_Pjii_param_2,
	.param .u32 _Z19bitonic_sort_kernelIjLb0EEvPT_Pjii_param_3
)
{
	.reg .pred 	%p<5>;
	.reg .b32 	%r<17>;
	.reg .b64 	%rd<21>;

	ld.param.u64 	%rd7, [_Z19bitonic_sort_kernelIjLb0EEvPT_Pjii_param_0];
	ld.param.u64 	%rd8, [_Z19bitonic_sort_kernelIjLb0EEvPT_Pjii_param_1];
	ld.param.u32 	%r8, [_Z19bitonic_sort_kernelIjLb0EEvPT_Pjii_param_2];
	ld.param.u32 	%r7, [_Z19bitonic_sort_kernelIjLb0EEvPT_Pjii_param_3];
	cvta.to.global.u64 	%rd1, %rd8;
	cvta.to.global.u64 	%rd2, %rd7;
	mov.u32 	%r9, %tid.x;
	mov.u32 	%r10, %ntid.x;
	mov.u32 	%r11, %ctaid.x;
	mad.lo.s32 	%r1, %r10, %r11, %r9;
	xor.b32  	%r2, %r8, %r1;
	setp.le.u32 	%p1, %r2, %r1;
	@%p1 bra 	$L__BB12_6;
	and.b32  	%r12, %r7, %r1;
	setp.eq.s32 	%p2, %r12, 0;
	@%p2 bra 	$L__BB12_4;
	mul.wide.u32 	%rd9, %r1, 4;
	add.s64 	%rd3, %rd2, %rd9;
	ld.global.u32 	%r3, [%rd3];
	mul.wide.u32 	%rd10, %r2, 4;
	add.s64 	%rd4, %rd2, %rd10;
	ld.global.u32 	%r4, [%rd4];
	setp.le.u32 	%p3, %r3, %r4;
	@%p3 bra 	$L__BB12_6;
	st.global.u32 	[%rd3], %r4;
	st.global.u32 	[%rd4], %r3;
	add.s64 	%rd12, %rd1, %rd9;
	add.s64 	%rd14, %rd1, %rd10;
	ld.global.u32 	%r13, [%rd12];
	ld.global.u32 	%r14, [%rd14];
	st.global.u32 	[%rd12], %r14;
	st.global.u32 	[%rd14], %r13;
	bra.uni 	$L__BB12_6;
$L__BB12_4:
	mul.wide.u32 	%rd15, %r1, 4;
	add.s64 	%rd5, %rd2, %rd15;
	ld.global.u32 	%r5, [%rd5];
	mul.wide.u32 	%rd16, %r2, 4;
	add.s64 	%rd6, %rd2, %rd16;
	ld.global.u32 	%r6, [%rd6];
	setp.ge.u32 	%p4, %r5, %r6;
	@%p4 bra 	$L__BB12_6;
	st.global.u32 	[%rd5], %r6;
	st.global.u32 	[%rd6], %r5;
	add.s64 	%rd18, %rd1, %rd15;
	add.s64 	%rd20, %rd1, %rd16;
	ld.global.u32 	%r15, [%rd18];
	ld.global.u32 	%r16, [%rd20];
	st.global.u32 	[%rd18], %r16;
	st.global.u32 	[%rd20], %r15;
$L__BB12_6:
	bar.sync 	0;
	ret;

}
	// .globl	_Z19bitonic_sort_kernelIlLb0EEvPT_Pjii
.visible .entry _Z19bitonic_sort_kernelIlLb0EEvPT_Pjii(
	.param .u64 .ptr .align 1 _Z19bitonic_sort_kernelIlLb0EEvPT_Pjii_param_0,
	.param .u64 .ptr .align 1 _Z19bitonic_sort_kernelIlLb0EEvPT_Pjii_param_1,
	.param .u32 _Z19bitonic_sort_kernelIlLb0EEvPT_Pjii_param_2,
	.param .u32 _Z19bitonic_sort_kernelIlLb0EEvPT_Pjii_param_3
)
{
	.reg .pred 	%p<5>;
	.reg .b32 	%r<13>;
	.reg .b64 	%rd<25>;

	ld.param.u64 	%rd11, [_Z19bitonic_sort_kernelIlLb0EEvPT_Pjii_param_0];
	ld.param.u64 	%rd12, [_Z19bitonic_sort_kernelIlLb0EEvPT_Pjii_param_1];
	ld.param.u32 	%r4, [_Z19bitonic_sort_kernelIlLb0EEvPT_Pjii_param_2];
	ld.param.u32 	%r3, [_Z19bitonic_sort_kernelIlLb0EEvPT_Pjii_param_3];
	cvta.to.global.u64 	%rd1, %rd12;
	cvta.to.global.u64 	%rd2, %rd11;
	mov.u32 	%r5, %tid.x;
	mov.u32 	%r6, %ntid.x;
	mov.u32 	%r7, %ctaid.x;
	mad.lo.s32 	%r1, %r6, %r7, %r5;
	xor.b32  	%r2, %r4, %r1;
	setp.le.u32 	%p1, %r2, %r1;
	@%p1 bra 	$L__BB13_6;
	and.b32  	%r8, %r3, %r1;
	setp.eq.s32 	%p2, %r8, 0;
	@%p2 bra 	$L__BB13_4;
	mul.wide.u32 	%rd13, %r1, 8;
	add.s64 	%rd3, %rd2, %rd13;
	ld.global.u64 	%rd4, [%rd3];
	mul.wide.u32 	%rd14, %r2, 8;
	add.s64 	%rd5, %rd2, %rd14;
	ld.global.u64 	%rd6, [%rd5];
	setp.le.s64 	%p3, %rd4, %rd6;
	@%p3 bra 	$L__BB13_6;
	st.global.u64 	[%rd3], %rd6;
	st.global.u64 	[%rd5], %rd4;
	mul.wide.u32 	%rd15, %r1, 4;
	add.s64 	%rd16, %rd1, %rd15;
	mul.wide.u32 	%rd17, %r2, 4;
	add.s64 	%rd18, %rd1, %rd17;
	ld.global.u32 	%r9, [%rd16];
	ld.global.u32 	%r10, [%rd18];
	st.global.u32 	[%rd16], %r10;
	st.global.u32 	[%rd18], %r9;
	bra.uni 	$L__BB13_6;
$L__BB13_4:
	mul.wide.u32 	%rd19, %r1, 8;
	add.s64 	%rd7, %rd2, %rd19;
	ld.global.u64 	%rd8, [%rd7];
	mul.wide.u32 	%rd20, %r2, 8;
	add.s64 	%rd9, %rd2, %rd20;
	ld.global.u64 	%rd10, [%rd9];
	setp.ge.s64 	%p4, %rd8, %rd10;
	@%p4 bra 	$L__BB13_6;
	st.global.u64 	[%rd7], %rd10;
	st.global.u64 	[%rd9], %rd8;
	mul.wide.u32 	%rd21, %r1, 4;
	add.s64 	%rd22, %rd1, %rd21;
	mul.wide.u32 	%rd23, %r2, 4;
	add.s64 	%rd24, %rd1, %rd23;
	ld.global.u32 	%r11, [%rd22];
	ld.global.u32 	%r12, [%rd24];
	st.global.u32 	[%rd22], %r12;
	st.global.u32 	[%rd24], %r11;
$L__BB13_6:
	bar.sync 	0;
	ret;

}


// ===== COMPILED SASS (sm_100) =====

	.target	sm_100

	.elftype	@"ET_EXEC"


//--------------------- .note.nv.tkinfo           --------------------------
	.section	.note.nv.tkinfo,"",@"SHT_NOTE"
	.sectionflags	@"SHF_NOTE_NV_TKINFO"
	.tkinfo
        /*0018*/ 	.word	0x00000002
        /*0030*/ 	.string	""
        /*0030*/ 	.string	"ptxas"
        /*0030*/ 	.string	"Cuda compilation tools, release 13.0, V13.0.88"
        /*0030*/ 	.string	"Build cuda_13.0.r13.0/compiler.36424714_0"
        /*0030*/ 	.string	"-arch sm_100 -m 64 "



//--------------------- .note.nv.cuinfo           --------------------------
	.section	.note.nv.cuinfo,"",@"SHT_NOTE"
	.sectionflags	@"SHF_NOTE_NV_CUINFO"
        /*0018*/ 	.short	0x0002
        /*001a*/ 	.short	0x0064
        /*001c*/ 	.short	0x0082
	.zero		2


//--------------------- .nv.info                  --------------------------
	.section	.nv.info,"",@"SHT_CUDA_INFO"
	.align	4


	//----- nvinfo : EIATTR_REGCOUNT
	.align		4
        /*0000*/ 	.byte	0x04, 0x2f
        /*0002*/ 	.short	(.L_1 - .L_0)
	.align		4
.L_0:
        /*0004*/ 	.word	index@(_Z19bitonic_sort_kernelI13__nv_bfloat16Lb1EEvPT_Pjii)
        /*0008*/ 	.word	0x00000014


	//----- nvinfo : EIATTR_FRAME_SIZE
	.align		4
.L_1:
        /*000c*/ 	.byte	0x04, 0x11
        /*000e*/ 	.short	(.L_3 - .L_2)
	.align		4
.L_2:
        /*0010*/ 	.word	index@(_Z19bitonic_sort_kernelI13__nv_bfloat16Lb1EEvPT_Pjii)
        /*0014*/ 	.word	0x00000000


	//----- nvinfo : EIATTR_REGCOUNT
	.align		4
.L_3:
        /*0018*/ 	.byte	0x04, 0x2f
        /*001a*/ 	.short	(.L_5 - .L_4)
	.align		4
.L_4:
        /*001c*/ 	.word	index@(_Z19bitonic_sort_kernelI13__nv_bfloat16Lb0EEvPT_Pjii)
        /*0020*/ 	.word	0x00000014


	//----- nvinfo : EIATTR_FRAME_SIZE
	.align		4
.L_5:
        /*0024*/ 	.byte	0x04, 0x11
        /*0026*/ 	.short	(.L_7 - .L_6)
	.align		4
.L_6:
        /*0028*/ 	.word	index@(_Z19bitonic_sort_kernelI13__nv_bfloat16Lb0EEvPT_Pjii)
        /*002c*/ 	.word	0x00000000


	//----- nvinfo : EIATTR_REGCOUNT
	.align		4
.L_7:
        /*0030*/ 	.byte	0x04, 0x2f
        /*0032*/ 	.short	(.L_9 - .L_8)
	.align		4
.L_8:
        /*0034*/ 	.word	index@(_Z19bitonic_sort_kernelI6__halfLb1EEvPT_Pjii)
        /*0038*/ 	.word	0x00000014


	//----- nvinfo : EIATTR_FRAME_SIZE
	.align		4
.L_9:
        /*003c*/ 	.byte	0x04, 0x11
        /*003e*/ 	.short	(.L_11 - .L_10)
	.align		4
.L_10:
        /*0040*/ 	.word	index@(_Z19bitonic_sort_kernelI6__halfLb1EEvPT_Pjii)
        /*0044*/ 	.word	0x00000000


	//----- nvinfo : EIATTR_REGCOUNT
	.align		4
.L_11:
        /*0048*/ 	.byte	0x04, 0x2f
        /*004a*/ 	.short	(.L_13 - .L_12)
	.align		4
.L_12:
        /*004c*/ 	.word	index@(_Z19bitonic_sort_kernelI6__halfLb0EEvPT_Pjii)
        /*0050*/ 	.word	0x00000014


	//----- nvinfo : EIATTR_FRAME_SIZE
	.align		4
.L_13:
        /*0054*/ 	.byte	0x04, 0x11
        /*0056*/ 	.short	(.L_15 - .L_14)
	.align		4
.L_14:
        /*0058*/ 	.word	index@(_Z19bitonic_sort_kernelI6__halfLb0EEvPT_Pjii)
        /*005c*/ 	.word	0x00000000


	//----- nvinfo : EIATTR_REGCOUNT
	.align		4
.L_15:
        /*0060*/ 	.byte	0x04, 0x2f
        /*0062*/ 	.short	(.L_17 - .L_16)
	.align		4
.L_16:
        /*0064*/ 	.word	index@(_Z19bitonic_sort_kernelIfLb1EEvPT_Pjii)
        /*0068*/ 	.word	0x00000014


	//----- nvinfo : EIATTR_FRAME_SIZE
	.align		4
.L_17:
        /*006c*/ 	.byte	0x04, 0x11
        /*006e*/ 	.short	(.L_19 - .L_18)
	.align		4
.L_18:
        /*0070*/ 	.word	index@(_Z19bitonic_sort_kernelIfLb1EEvPT_Pjii)
        /*0074*/ 	.word	0x00000000


	//----- nvinfo : EIATTR_REGCOUNT
	.align		4
.L_19:
        /*0078*/ 	.byte	0x04, 0x2f
        /*007a*/ 	.short	(.L_21 - .L_20)
	.align		4
.L_20:
        /*007c*/ 	.word	index@(_Z19bitonic_sort_kernelIdLb1EEvPT_Pjii)
        /*0080*/ 	.word	0x00000016


	//----- nvinfo : EIATTR_FRAME_SIZE
	.align		4
.L_21:
        /*0084*/ 	.byte	0x04, 0x11
        /*0086*/ 	.short	(.L_23 - .L_22)
	.align		4
.L_22:
        /*0088*/ 	.word	index@(_Z19bitonic_sort_kernelIdLb1EEvPT_Pjii)
        /*008c*/ 	.word	0x00000000


	//----- nvinfo : EIATTR_REGCOUNT
	.align		4
.L_23:
        /*0090*/ 	.byte	0x04, 0x2f
        /*0092*/ 	.short	(.L_25 - .L_24)
	.align		4
.L_24:
        /*0094*/ 	.word	index@(_Z19bitonic_sort_kernelIhLb1EEvPT_Pjii)
        /*0098*/ 	.word	0x00000014


	//----- nvinfo : EIATTR_FRAME_SIZE
	.align		4
.L_25:
        /*009c*/ 	.byte	0x04, 0x11
        /*009e*/ 	.short	(.L_27 - .L_26)
	.align		4
.L_26:
        /*00a0*/ 	.word	index@(_Z19bitonic_sort_kernelIhLb1EEvPT_Pjii)
        /*00a4*/ 	.word	0x00000000


	//----- nvinfo : EIATTR_REGCOUNT
	.align		4
.L_27:
        /*00a8*/ 	.byte	0x04, 0x2f
        /*00aa*/ 	.short	(.L_29 - .L_28)
	.align		4
.L_28:
        /*00ac*/ 	.word	index@(_Z19bitonic_sort_kernelIjLb1EEvPT_Pjii)
        /*00b0*/ 	.word	0x00000014


	//----- nvinfo : EIATTR_FRAME_SIZE
	.align		4
.L_29:
        /*00b4*/ 	.byte	0x04, 0x11
        /*00b6*/ 	.short	(.L_31 - .L_30)
	.align		4
.L_30:
        /*00b8*/ 	.word	index@(_Z19bitonic_sort_kernelIjLb1EEvPT_Pjii)
        /*00bc*/ 	.word	0x00000000


	//----- nvinfo : EIATTR_REGCOUNT
	.align		4
.L_31:
        /*00c0*/ 	.byte	0x04, 0x2f
        /*00c2*/ 	.short	(.L_33 - .L_32)
	.align		4
.L_32:
        /*00c4*/ 	.word	index@(_Z19bitonic_sort_kernelIlLb1EEvPT_Pjii)
        /*00c8*/ 	.word	0x00000016


	//----- nvinfo : EIATTR_FRAME_SIZE
	.align		4
.L_33:
        /*00cc*/ 	.byte	0x04, 0x11
        /*00ce*/ 	.short	(.L_35 - .L_34)
	.align		4
.L_34:
        /*00d0*/ 	.word	index@(_Z19bitonic_sort_kernelIlLb1EEvPT_Pjii)
        /*00d4*/ 	.word	0x00000000


	//----- nvinfo : EIATTR_REGCOUNT
	.align		4
.L_35:
        /*00d8*/ 	.byte	0x04, 0x2f
        /*00da*/ 	.short	(.L_37 - .L_36)
	.align		4
.L_36:
        /*00dc*/ 	.word	index@(_Z19bitonic_sort_kernelIfLb0EEvPT_Pjii)
        /*00e0*/ 	.word	0x00000014


	//----- nvinfo : EIATTR_FRAME_SIZE
	.align		4
.L_37:
        /*00e4*/ 	.byte	0x04, 0x11
        /*00e6*/ 	.short	(.L_39 - .L_38)
	.align		4
.L_38:
        /*00e8*/ 	.word	index@(_Z19bitonic_sort_kernelIfLb0EEvPT_Pjii)
        /*00ec*/ 	.word	0x00000000


	//----- nvinfo : EIATTR_REGCOUNT
	.align		4
.L_39:
        /*00f0*/ 	.byte	0x04, 0x2f
        /*00f2*/ 	.short	(.L_41 - .L_40)
	.align		4
.L_40:
        /*00f4*/ 	.word	index@(_Z19bitonic_sort_kernelIdLb0EEvPT_Pjii)
        /*00f8*/ 	.word	0x00000016


	//----- nvinfo : EIATTR_FRAME_SIZE
	.align		4
.L_41:
        /*00fc*/ 	.byte	0x04, 0x11
        /*00fe*/ 	.short	(.L_43 - .L_42)
	.align		4
.L_42:
        /*0100*/ 	.word	index@(_Z19bitonic_sort_kernelIdLb0EEvPT_Pjii)
        /*0104*/ 	.word	0x00000000


	//----- nvinfo : EIATTR_REGCOUNT
	.align		4
.L_43:
        /*0108*/ 	.byte	0x04, 0x2f
        /*010a*/ 	.short	(.L_45 - .L_44)
	.align		4
.L_44:
        /*010c*/ 	.word	index@(_Z19bitonic_sort_kernelIhLb0EEvPT_Pjii)
        /*0110*/ 	.word	0x00000014


	//----- nvinfo : EIATTR_FRAME_SIZE
	.align		4
.L_45:
        /*0114*/ 	.byte	0x04, 0x11
        /*0116*/ 	.short	(.L_47 - .L_46)
	.align		4
.L_46:
        /*0118*/ 	.word	index@(_Z19bitonic_sort_kernelIhLb0EEvPT_Pjii)
        /*011c*/ 	.word	0x00000000


	//----- nvinfo : EIATTR_REGCOUNT
	.align		4
.L_47:
        /*0120*/ 	.byte	0x04, 0x2f
        /*0122*/ 	.short	(.L_49 - .L_48)
	.align		4
.L_48:
        /*0124*/ 	.word	index@(_Z19bitonic_sort_kernelIjLb0EEvPT_Pjii)
        /*0128*/ 	.word	0x00000014


	//----- nvinfo : EIATTR_FRAME_SIZE
	.align		4
.L_49:
        /*012c*/ 	.byte	0x04, 0x11
        /*012e*/ 	.short	(.L_51 - .L_50)
	.align		4
.L_50:
        /*0130*/ 	.word	index@(_Z19bitonic_sort_kernelIjLb0EEvPT_Pjii)
        /*0134*/ 	.word	0x00000000


	//----- nvinfo : EIATTR_REGCOUNT
	.align		4
.L_51:
        /*0138*/ 	.byte	0x04, 0x2f
        /*013a*/ 	.short	(.L_53 - .L_52)
	.align		4
.L_52:
        /*013c*/ 	.word	index@(_Z19bitonic_sort_kernelIlLb0EEvPT_Pjii)
        /*0140*/ 	.word	0x00000016


	//----- nvinfo : EIATTR_FRAME_SIZE
	.align		4
.L_53:
        /*0144*/ 	.byte	0x04, 0x11
        /*0146*/ 	.short	(.L_55 - .L_54)
	.align		4
.L_54:
        /*0148*/ 	.word	index@(_Z19bitonic_sort_kernelIlLb0EEvPT_Pjii)
        /*014c*/ 	.word	0x00000000


	//----- nvinfo : EIATTR_MIN_STACK_SIZE
	.align		4
.L_55:
        /*0150*/ 	.byte	0x04, 0x12
        /*0152*/ 	.short	(.L_57 - .L_56)
	.align		4
.L_56:
        /*0154*/ 	.word	index@(_Z19bitonic_sort_kernelIlLb0EEvPT_Pjii)
        /*0158*/ 	.word	0x00000000


	//----- nvinfo : EIATTR_MIN_STACK_SIZE
	.align		4
.L_57:
        /*015c*/ 	.byte	0x04, 0x12
        /*015e*/ 	.short	(.L_59 - .L_58)
	.align		4
.L_58:
        /*0160*/ 	.word	index@(_Z19bitonic_sort_kernelIjLb0EEvPT_Pjii)
        /*0164*/ 	.word	0x00000000


	//----- nvinfo : EIATTR_MIN_STACK_SIZE
	.align		4
.L_59:
        /*0168*/ 	.byte	0x04, 0x12
        /*016a*/ 	.short	(.L_61 - .L_60)
	.align		4
.L_60:
        /*016c*/ 	.word	index@(_Z19bitonic_sort_kernelIhLb0EEvPT_Pjii)
        /*0170*/ 	.word	0x00000000


	//----- nvinfo : EIATTR_MIN_STACK_SIZE
	.align		4
.L_61:
        /*0174*/ 	.byte	0x04, 0x12
        /*0176*/ 	.short	(.L_63 - .L_62)
	.align		4
.L_62:
        /*0178*/ 	.word	index@(_Z19bitonic_sort_kernelIdLb0EEvPT_Pjii)
        /*017c*/ 	.word	0x00000000


	//----- nvinfo : EIATTR_MIN_STACK_SIZE
	.align		4
.L_63:
        /*0180*/ 	.byte	0x04, 0x12
        /*0182*/ 	.short	(.L_65 - .L_64)
	.align		4
.L_64:
        /*0184*/ 	.word	index@(_Z19bitonic_sort_kernelIfLb0EEvPT_Pjii)
        /*0188*/ 	.word	0x00000000


	//----- nvinfo : EIATTR_MIN_STACK_SIZE
	.align		4
.L_65:
        /*018c*/ 	.byte	0x04, 0x12
        /*018e*/ 	.short	(.L_67 - .L_66)
	.align		4
.L_66:
        /*0190*/ 	.word	index@(_Z19bitonic_sort_kernelIlLb1EEvPT_Pjii)
        /*0194*/ 	.word	0x00000000


	//----- nvinfo : EIATTR_MIN_STACK_SIZE
	.align		4
.L_67:
        /*0198*/ 	.byte	0x04, 0x12
        /*019a*/ 	.short	(.L_69 - .L_68)
	.align		4
.L_68:
        /*019c*/ 	.word	index@(_Z19bitonic_sort_kernelIjLb1EEvPT_Pjii)
        /*01a0*/ 	.word	0x00000000


	//----- nvinfo : EIATTR_MIN_STACK_SIZE
	.align		4
.L_69:
        /*01a4*/ 	.byte	0x04, 0x12
        /*01a6*/ 	.short	(.L_71 - .L_70)
	.align		4
.L_70:
        /*01a8*/ 	.word	index@(_Z19bitonic_sort_kernelIhLb1EEvPT_Pjii)
        /*01ac*/ 	.word	0x00000000


	//----- nvinfo : EIATTR_MIN_STACK_SIZE
	.align		4
.L_71:
        /*01b0*/ 	.byte	0x04, 0x12
        /*01b2*/ 	.short	(.L_73 - .L_72)
	.align		4
.L_72:
        /*01b4*/ 	.word	index@(_Z19bitonic_sort_kernelIdLb1EEvPT_Pjii)
        /*01b8*/ 	.word	0x00000000


	//----- nvinfo : EIATTR_MIN_STACK_SIZE
	.align		4
.L_73:
        /*01bc*/ 	.byte	0x04, 0x12
        /*01be*/ 	.short	(.L_75 - .L_74)
	.align		4
.L_74:
        /*01c0*/ 	.word	index@(_Z19bitonic_sort_kernelIfLb1EEvPT_Pjii)
        /*01c4*/ 	.word	0x00000000


	//----- nvinfo : EIATTR_MIN_STACK_SIZE
	.align		4
.L_75:
        /*01c8*/ 	.byte	0x04, 0x12
        /*01ca*/ 	.short	(.L_77 - .L_76)
	.align		4
.L_76:
        /*01cc*/ 	.word	index@(_Z19bitonic_sort_kernelI6__halfLb0EEvPT_Pjii)
        /*01d0*/ 	.word	0x00000000


	//----- nvinfo : EIATTR_MIN_STACK_SIZE
	.align		4
.L_77:
        /*01d4*/ 	.byte	0x04, 0x12
        /*01d6*/ 	.short	(.L_79 - .L_78)
	.align		4
.L_78:
        /*01d8*/ 	.word	index@(_Z19bitonic_sort_kernelI6__halfLb1EEvPT_Pjii)
        /*01dc*/ 	.word	0x00000000


	//----- nvinfo : EIATTR_MIN_STACK_SIZE
	.align		4
.L_79:
        /*01e0*/ 	.byte	0x04, 0x12
        /*01e2*/ 	.short	(.L_81 - .L_80)
	.align		4
.L_80:
        /*01e4*/ 	.word	index@(_Z19bitonic_sort_kernelI13__nv_bfloat16Lb0EEvPT_Pjii)
        /*01e8*/ 	.word	0x00000000


	//----- nvinfo : EIATTR_MIN_STACK_SIZE
	.align		4
.L_81:
        /*01ec*/ 	.byte	0x04, 0x12
        /*01ee*/ 	.short	(.L_83 - .L_82)
	.align		4
.L_82:
        /*01f0*/ 	.word	index@(_Z19bitonic_sort_kernelI13__nv_bfloat16Lb1EEvPT_Pjii)
        /*01f4*/ 	.word	0x00000000
.L_83:


//--------------------- .nv.compat                --------------------------
	.section	.nv.compat,"",@"SHT_CUDA_COMPAT_INFO"
	.align	4
        /*0000*/ 	.byte	0x02, 0x09, 0x00, 0x00, 0x02, 0x02, 0x01, 0x00, 0x02, 0x05, 0x05, 0x00, 0x03, 0x07, 0x01, 0x01
        /*0010*/ 	.byte	0x02, 0x03, 0x00, 0x00, 0x02, 0x06, 0x01, 0x00, 0x04, 0x0b, 0x08, 0x00, 0x01, 0x00, 0x00, 0x00
        /*0020*/ 	.byte	0x00, 0x00, 0x00, 0x00


//--------------------- .nv.info._Z19bitonic_sort_kernelIlLb0EEvPT_Pjii --------------------------
	.section	.nv.info._Z19bitonic_sort_kernelIlLb0EEvPT_Pjii,"",@"SHT_CUDA_INFO"
	.sectionflags	@""
	.align	4


	//----- nvinfo : EIATTR_CUDA_API_VERSION
	.align		4
        /*0000*/ 	.byte	0x04, 0x37
        /*0002*/ 	.short	(.L_85 - .L_84)
.L_84:
        /*0004*/ 	.word	0x00000082


	//----- nvinfo : EIATTR_KPARAM_INFO
	.align		4
.L_85:
        /*0008*/ 	.byte	0x04, 0x17
        /*000a*/ 	.short	(.L_87 - .L_86)
.L_86:
        /*000c*/ 	.word	0x00000000
        /*0010*/ 	.short	0x0003
        /*0012*/ 	.short	0x0014
        /*0014*/ 	.byte	0x00, 0xf0, 0x11, 0x00


	//----- nvinfo : EIATTR_KPARAM_INFO
	.align		4
.L_87:
        /*0018*/ 	.byte	0x04, 0x17
        /*001a*/ 	.short	(.L_89 - .L_88)
.L_88:
        /*001c*/ 	.word	0x00000000
        /*0020*/ 	.short	0x0002
        /*0022*/ 	.short	0x0010
        /*0024*/ 	.byte	0x00, 0xf0, 0x11, 0x00


	//----- nvinfo : EIATTR_KPARAM_INFO
	.align		4
.L_89:
        /*0028*/ 	.byte	0x04, 0x17
        /*002a*/ 	.short	(.L_91 - .L_90)
.L_90:
        /*002c*/ 	.word	0x00000000
        /*0030*/ 	.short	0x0001
        /*0032*/ 	.short	0x0008
        /*0034*/ 	.byte	0x00, 0xf5, 0x21, 0x00


	//----- nvinfo : EIATTR_KPARAM_INFO
	.align		4
.L_91:
        /*0038*/ 	.byte	0x04, 0x17
        /*003a*/ 	.short	(.L_93 - .L_92)
.L_92:
        /*003c*/ 	.word	0x00000000
        /*0040*/ 	.short	0x0000
        /*0042*/ 	.short	0x0000
        /*0044*/ 	.byte	0x00, 0xf5, 0x21, 0x00


	//----- nvinfo : EIATTR_SPARSE_MMA_MASK
	.align		4
.L_93:
        /*0048*/ 	.byte	0x03, 0x50
        /*004a*/ 	.short	0x0000


	//----- nvinfo : EIATTR_MAXREG_COUNT
	.align		4
        /*004c*/ 	.byte	0x03, 0x1b
        /*004e*/ 	.short	0x00ff


	//----- nvinfo : EIATTR_NUM_BARRIERS
	.align		4
        /*0050*/ 	.byte	0x02, 0x4c
        /*0052*/ 	.byte	0x01
	.zero		1


	//----- nvinfo : EIATTR_MERCURY_ISA_VERSION
	.align		4
        /*0054*/ 	.byte	0x03, 0x5f
        /*0056*/ 	.short	0x0101


	//----- nvinfo : EIATTR_VRC_CTA_INIT_COUNT
	.align		4
        /*0058*/ 	.byte	0x02, 0x4a
	.zero		1
	.zero		1


	//----- nvinfo : EIATTR_EXIT_INSTR_OFFSETS
	.align		4
        /*005c*/ 	.byte	0x04, 0x1c
        /*005e*/ 	.short	(.L_95 - .L_94)


	//   ....[0]....
.L_94:
        /*0060*/ 	.word	0x000004b0


	//----- nvinfo : EIATTR_CRS_STACK_SIZE
	.align		4
.L_95:
        /*0064*/ 	.byte	0x04, 0x1e
        /*0066*/ 	.short	(.L_97 - .L_96)
.L_96:
        /*0068*/ 	.word	0x00000000


	//----- nvinfo : EIATTR_CBANK_PARAM_SIZE
	.align		4
.L_97:
        /*006c*/ 	.byte	0x03, 0x19
        /*006e*/ 	.short	0x0018


	//----- nvinfo : EIATTR_PARAM_CBANK
	.align		4
        /*0070*/ 	.byte	0x04, 0x0a
        /*0072*/ 	.short	(.L_99 - .L_98)
	.align		4
.L_98:
        /*0074*/ 	.word	index@(.nv.constant0._Z19bitonic_sort_kernelIlLb0EEvPT_Pjii)
        /*0078*/ 	.short	0x0380
        /*007a*/ 	.short	0x0018


	//----- nvinfo : EIATTR_SW_WAR
	.align		4
.L_99:
        /*007c*/ 	.byte	0x04, 0x36
        /*007e*/ 	.short	(.L_101 - .L_100)
.L_100:
        /*0080*/ 	.word	0x00000008
.L_101:


//--------------------- .nv.info._Z19bitonic_sort_kernelIjLb0EEvPT_Pjii --------------------------
	.section	.nv.info._Z19bitonic_sort_kernelIjLb0EEvPT_Pjii,"",@"SHT_CUDA_INFO"
	.sectionflags	@""
	.align	4


	//----- nvinfo : EIATTR_CUDA_API_VERSION
	.align		4
        /*0000*/ 	.byte	0x04, 0x37
        /*0002*/ 	.short	(.L_103 - .L_102)
.L_102:
        /*0004*/ 	.word	0x00000082


	//----- nvinfo : EIATTR_KPARAM_INFO
	.align		4
.L_103:
        /*0008*/ 	.byte	0x04, 0x17
        /*000a*/ 	.short	(.L_105 - .L_104)
.L_104:
        /*000c*/ 	.word	0x00000000
        /*0010*/ 	.short	0x0003
        /*0012*/ 	.short	0x0014
        /*0014*/ 	.byte	0x00, 0xf0, 0x11, 0x00


	//----- nvinfo : EIATTR_KPARAM_INFO
	.align		4
.L_105:
        /*0018*/ 	.byte	0x04, 0x17
        /*001a*/ 	.short	(.L_107 - .L_106)
.L_106:
        /*001c*/ 	.word	0x00000000
        /*0020*/ 	.short	0x0002
        /*0022*/ 	.short	0x0010
        /*0024*/ 	.byte	0x00, 0xf0, 0x11, 0x00


	//----- nvinfo : EIATTR_KPARAM_INFO
	.align		4
.L_107:
        /*0028*/ 	.byte	0x04, 0x17
        /*002a*/ 	.short	(.L_109 - .L_108)
.L_108:
        /*002c*/ 	.word	0x00000000
        /*0030*/ 	.short	0x0001
        /*0032*/ 	.short	0x0008
        /*0034*/ 	.byte	0x00, 0xf5, 0x21, 0x00


	//----- nvinfo : EIATTR_KPARAM_INFO
	.align		4
.L_109:
        /*0038*/ 	.byte	0x04, 0x17
        /*003a*/ 	.short	(.L_111 - .L_110)
.L_110:
        /*003c*/ 	.word	0x00000000
        /*0040*/ 	.short	0x0000
        /*0042*/ 	.short	0x0000
        /*0044*/ 	.byte	0x00, 0xf5, 0x21, 0x00


	//----- nvinfo : EIATTR_SPARSE_MMA_MASK
	.align		4
.L_111:
        /*0048*/ 	.byte	0x03, 0x50
        /*004a*/ 	.short	0x0000


	//----- nvinfo : EIATTR_MAXREG_COUNT
	.align		4
        /*004c*/ 	.byte	0x03, 0x1b
        /*004e*/ 	.short	0x00ff


	//----- nvinfo : EIATTR_NUM_BARRIERS
	.align		4
        /*0050*/ 	.byte	0x02, 0x4c
        /*0052*/ 	.byte	0x01
	.zero		1


	//----- nvinfo : EIATTR_MERCURY_ISA_VERSION
	.align		4
        /*0054*/ 	.byte	0x03, 0x5f
        /*0056*/ 	.short	0x0101


	//----- nvinfo : EIATTR_VRC_CTA_INIT_COUNT
	.align		4
        /*0058*/ 	.byte	0x02, 0x4a
	.zero		1
	.zero		1


	//----- nvinfo : EIATTR_EXIT_INSTR_OFFSETS
	.align		4
        /*005c*/ 	.byte	0x04, 0x1c
        /*005e*/ 	.short	(.L_113 - .L_112)


	//   ....[0]....
.L_112:
        /*0060*/ 	.word	0x00000490


	//----- nvinfo : EIATTR_CRS_STACK_SIZE
	.align		4
.L_113:
        /*0064*/ 	.byte	0x04, 0x1e
        /*0066*/ 	.short	(.L_115 - .L_114)
.L_114:
        /*0068*/ 	.word	0x00000000


	//----- nvinfo : EIATTR_CBANK_PARAM_SIZE
	.align		4
.L_115:
        /*006c*/ 	.byte	0x03, 0x19
        /*006e*/ 	.short	0x0018


	//----- nvinfo : EIATTR_PARAM_CBANK
	.align		4
        /*0070*/ 	.byte	0x04, 0x0a
        /*0072*/ 	.short	(.L_117 - .L_116)
	.align		4
.L_116:
        /*0074*/ 	.word	index@(.nv.constant0._Z19bitonic_sort_kernelIjLb0EEvPT_Pjii)
        /*0078*/ 	.short	0x0380
        /*007a*/ 	.short	0x0018


	//----- nvinfo : EIATTR_SW_WAR
	.align		4
.L_117:
        /*007c*/ 	.byte	0x04, 0x36
        /*007e*/ 	.short	(.L_119 - .L_118)
.L_118:
        /*0080*/ 	.word	0x00000008
.L_119:


//--------------------- .nv.info._Z19bitonic_sort_kernelIhLb0EEvPT_Pjii --------------------------
	.section	.nv.info._Z19bitonic_sort_kernelIhLb0EEvPT_Pjii,"",@"SHT_CUDA_INFO"
	.sectionflags	@""
	.align	4


	//----- nvinfo : EIATTR_CUDA_API_VERSION
	.align		4
        /*0000*/ 	.byte	0x04, 0x37
        /*0002*/ 	.short	(.L_121 - .L_120)
.L_120:
        /*0004*/ 	.word	0x00000082


	//----- nvinfo : EIATTR_KPARAM_INFO
	.align		4
.L_121:
        /*0008*/ 	.byte	0x04, 0x17
        /*000a*/ 	.short	(.L_123 - .L_122)
.L_122:
        /*000c*/ 	.word	0x00000000
        /*0010*/ 	.short	0x0003
        /*0012*/ 	.short	0x0014
        /*0014*/ 	.byte	0x00, 0xf0, 0x11, 0x00


	//----- nvinfo : EIATTR_KPARAM_INFO
	.align		4
.L_123:
        /*0018*/ 	.byte	0x04, 0x17
        /*001a*/ 	.short	(.L_125 - .L_124)
.L_124:
        /*001c*/ 	.word	0x00000000
        /*0020*/ 	.short	0x0002
        /*0022*/ 	.short	0x0010
        /*0024*/ 	.byte	0x00, 0xf0, 0x11, 0x00


	//----- nvinfo : EIATTR_KPARAM_INFO
	.align		4
.L_125:
        /*0028*/ 	.byte	0x04, 0x17
        /*002a*/ 	.short	(.L_127 - .L_126)
.L_126:
        /*002c*/ 	.word	0x00000000
        /*0030*/ 	.short	0x0001
        /*0032*/ 	.short	0x0008
        /*0034*/ 	.byte	0x00, 0xf5, 0x21, 0x00


	//----- nvinfo : EIATTR_KPARAM_INFO
	.align		4
.L_127:
        /*0038*/ 	.byte	0x04, 0x17
        /*003a*/ 	.short	(.L_129 - .L_128)
.L_128:
        /*003c*/ 	.word	0x00000000
        /*0040*/ 	.short	0x0000
        /*0042*/ 	.short	0x0000
        /*0044*/ 	.byte	0x00, 0xf5, 0x21, 0x00


	//----- nvinfo : EIATTR_SPARSE_MMA_MASK
	.align		4
.L_129:
        /*0048*/ 	.byte	0x03, 0x50
        /*004a*/ 	.short	0x0000


	//----- nvinfo : EIATTR_MAXREG_COUNT
	.align		4
        /*004c*/ 	.byte	0x03, 0x1b
        /*004e*/ 	.short	0x00ff


	//----- nvinfo : EIATTR_NUM_BARRIERS
	.align		4
        /*0050*/ 	.byte	0x02, 0x4c
        /*0052*/ 	.byte	0x01
	.zero		1


	//----- nvinfo : EIATTR_MERCURY_ISA_VERSION
	.align		4
        /*0054*/ 	.byte	0x03, 0x5f
        /*0056*/ 	.short	0x0101


	//----- nvinfo : EIATTR_VRC_CTA_INIT_COUNT
	.align		4
        /*0058*/ 	.byte	0x02, 0x4a
	.zero		1
	.zero		1


	//----- nvinfo : EIATTR_EXIT_INSTR_OFFSETS
	.align		4
        /*005c*/ 	.byte	0x04, 0x1c
        /*005e*/ 	.short	(.L_131 - .L_130)


	//   ....[0]....
.L_130:
        /*0060*/ 	.word	0x000004d0


	//----- nvinfo : EIATTR_CRS_STACK_SIZE
	.align		4
.L_131:
        /*0064*/ 	.byte	0x04, 0x1e
        /*0066*/ 	.short	(.L_133 - .L_132)
.L_132:
        /*0068*/ 	.word	0x00000000


	//----- nvinfo : EIATTR_CBANK_PARAM_SIZE
	.align		4
.L_133:
        /*006c*/ 	.byte	0x03, 0x19
        /*006e*/ 	.short	0x0018


	//----- nvinfo : EIATTR_PARAM_CBANK
	.align		4
        /*0070*/ 	.byte	0x04, 0x0a
        /*0072*/ 	.short	(.L_135 - .L_134)
	.align		4
.L_134:
        /*0074*/ 	.word	index@(.nv.constant0._Z19bitonic_sort_kernelIhLb0EEvPT_Pjii)
        /*0078*/ 	.short	0x0380
        /*007a*/ 	.short	0x0018


	//----- nvinfo : EIATTR_SW_WAR
	.align		4
.L_135:
        /*007c*/ 	.byte	0x04, 0x36
        /*007e*/ 	.short	(.L_137 - .L_136)
.L_136:
        /*0080*/ 	.word	0x00000008
.L_137:


//--------------------- .nv.info._Z19bitonic_sort_kernelIdLb0EEvPT_Pjii --------------------------
	.section	.nv.info._Z19bitonic_sort_kernelIdLb0EEvPT_Pjii,"",@"SHT_CUDA_INFO"
	.sectionflags	@""
	.align	4


	//----- nvinfo : EIATTR_CUDA_API_VERSION
	.align		4
        /*0000*/ 	.byte	0x04, 0x37
        /*0002*/ 	.short	(.L_139 - .L_138)
.L_138:
        /*0004*/ 	.word	0x00000082


	//----- nvinfo : EIATTR_KPARAM_INFO
	.align		4
.L_139:
        /*0008*/ 	.byte	0x04, 0x17
        /*000a*/ 	.short	(.L_141 - .L_140)
.L_140:
        /*000c*/ 	.word	0x00000000
        /*0010*/ 	.short	0x0003
        /*0012*/ 	.short	0x0014
        /*0014*/ 	.byte	0x00, 0xf0, 0x11, 0x00


	//----- nvinfo : EIATTR_KPARAM_INFO
	.align		4
.L_141:
        /*0018*/ 	.byte	0x04, 0x17
        /*001a*/ 	.short	(.L_143 - .L_142)
.L_142:
        /*001c*/ 	.word	0x00000000
        /*0020*/ 	.short	0x0002
        /*0022*/ 	.short	0x0010
        /*0024*/ 	.byte	0x00, 0xf0, 0x11, 0x00


	//----- nvinfo : EIATTR_KPARAM_INFO
	.align		4
.L_143:
        /*0028*/ 	.byte	0x04, 0x17
        /*002a*/ 	.short	(.L_145 - .L_144)
.L_144:
        /*002c*/ 	.word	0x00000000
        /*0030*/ 	.short	0x0001
        /*0032*/ 	.short	0x0008
        /*0034*/ 	.byte	0x00, 0xf5, 0x21, 0x00


	//----- nvinfo : EIATTR_KPARAM_INFO
	.align		4
.L_145:
        /*0038*/ 	.byte	0x04, 0x17
        /*003a*/ 	.short	(.L_147 - .L_146)
.L_146:
        /*003c*/ 	.word	0x00000000
        /*0040*/ 	.short	0x0000
        /*0042*/ 	.short	0x0000
        /*0044*/ 	.byte	0x00, 0xf5, 0x21, 0x00


	//----- nvinfo : EIATTR_SPARSE_MMA_MASK
	.align		4
.L_147:
        /*0048*/ 	.byte	0x03, 0x50
        /*004a*/ 	.short	0x0000


	//----- nvinfo : EIATTR_MAXREG_COUNT
	.align		4
        /*004c*/ 	.byte	0x03, 0x1b
        /*004e*/ 	.short	0x00ff


	//----- nvinfo : EIATTR_NUM_BARRIERS
	.align		4
        /*0050*/ 	.byte	0x02, 0x4c
        /*0052*/ 	.byte	0x01
	.zero		1


	//----- nvinfo : EIATTR_MERCURY_ISA_VERSION
	.align		4
        /*0054*/ 	.byte	0x03, 0x5f
        /*0056*/ 	.short	0x0101


	//----- nvinfo : EIATTR_VRC_CTA_INIT_COUNT
	.align		4
        /*0058*/ 	.byte	0x02, 0x4a
	.zero		1
	.zero		1


	//----- nvinfo : EIATTR_EXIT_INSTR_OFFSETS
	.align		4
        /*005c*/ 	.byte	0x04, 0x1c
        /*005e*/ 	.short	(.L_149 - .L_148)


	//   ....[0]....
.L_148:
        /*0060*/ 	.word	0x00000490


	//----- nvinfo : EIATTR_CRS_STACK_SIZE
	.align		4
.L_149:
        /*0064*/ 	.byte	0x04, 0x1e
        /*0066*/ 	.short	(.L_151 - .L_150)
.L_150:
        /*0068*/ 	.word	0x00000000


	//----- nvinfo : EIATTR_CBANK_PARAM_SIZE
	.align		4
.L_151:
        /*006c*/ 	.byte	0x03, 0x19
        /*006e*/ 	.short	0x0018


	//----- nvinfo : EIATTR_PARAM_CBANK
	.align		4
        /*0070*/ 	.byte	0x04, 0x0a
        /*0072*/ 	.short	(.L_153 - .L_152)
	.align		4
.L_152:
        /*0074*/ 	.word	index@(.nv.constant0._Z19bitonic_sort_kernelIdLb0EEvPT_Pjii)
        /*0078*/ 	.short	0x0380
        /*007a*/ 	.short	0x0018


	//----- nvinfo : EIATTR_SW_WAR
	.align		4
.L_153:
        /*007c*/ 	.byte	0x04, 0x36
        /*007e*/ 	.short	(.L_155 - .L_154)
.L_154:
        /*0080*/ 	.word	0x00000008
.L_155:


//--------------------- .nv.info._Z19bitonic_sort_kernelIfLb0EEvPT_Pjii --------------------------
	.section	.nv.info._Z19bitonic_sort_kernelIfLb0EEvPT_Pjii,"",@"SHT_CUDA_INFO"
	.sectionflags	@""
	.align	4


	//----- nvinfo : EIATTR_CUDA_API_VERSION
	.align		4
        /*0000*/ 	.byte	0x04, 0x37
        /*0002*/ 	.short	(.L_157 - .L_156)
.L_156:
        /*0004*/ 	.word	0x00000082


	//----- nvinfo : EIATTR_KPARAM_INFO
	.align		4
.L_157:
        /*0008*/ 	.byte	0x04, 0x17
        /*000a*/ 	.short	(.L_159 - .L_158)
.L_158:
        /*000c*/ 	.word	0x00000000
        /*0010*/ 	.short	0x0003
        /*0012*/ 	.short	0x0014
        /*0014*/ 	.byte	0x00, 0xf0, 0x11, 0x00


	//----- nvinfo : EIATTR_KPARAM_INFO
	.align		4
.L_159:
        /*0018*/ 	.byte	0x04, 0x17
        /*001a*/ 	.short	(.L_161 - .L_160)
.L_160:
        /*001c*/ 	.word	0x00000000
        /*0020*/ 	.short	0x0002
        /*0022*/ 	.short	0x0010
        /*0024*/ 	.byte	0x00, 0xf0, 0x11, 0x00


	//----- nvinfo : EIATTR_KPARAM_INFO
	.align		4
.L_161:
        /*0028*/ 	.byte	0x04, 0x17
        /*002a*/ 	.short	(.L_163 - .L_162)
.L_162:
        /*002c*/ 	.word	0x00000000
        /*0030*/ 	.short	0x0001
        /*0032*/ 	.short	0x0008
        /*0034*/ 	.byte	0x00, 0xf5, 0x21, 0x00


	//----- nvinfo : EIATTR_KPARAM_INFO
	.align		4
.L_163:
        /*0038*/ 	.byte	0x04, 0x17
        /*003a*/ 	.short	(.L_165 - .L_164)
.L_164:
        /*003c*/ 	.word	0x00000000
        /*0040*/ 	.short	0x0000
        /*0042*/ 	.short	0x0000
        /*0044*/ 	.byte	0x00, 0xf5, 0x21, 0x00


	//----- nvinfo : EIATTR_SPARSE_MMA_MASK
	.align		4
.L_165:
        /*0048*/ 	.byte	0x03, 0x50
        /*004a*/ 	.short	0x0000


	//----- nvinfo : EIATTR_MAXREG_COUNT
	.align		4
        /*004c*/ 	.byte	0x03, 0x1b
        /*004e*/ 	.short	0x00ff


	//----- nvinfo : EIATTR_NUM_BARRIERS
	.align		4
        /*0050*/ 	.byte	0x02, 0x4c
        /*0052*/ 	.byte	0x01
	.zero		1


	//----- nvinfo : EIATTR_MERCURY_ISA_VERSION
	.align		4
        /*0054*/ 	.byte	0x03, 0x5f
        /*0056*/ 	.short	0x0101


	//----- nvinfo : EIATTR_VRC_CTA_INIT_COUNT
	.align		4
        /*0058*/ 	.byte	0x02, 0x4a
	.zero		1
	.zero		1


	//----- nvinfo : EIATTR_EXIT_INSTR_OFFSETS
	.align		4
        /*005c*/ 	.byte	0x04, 0x1c
        /*005e*/ 	.short	(.L_167 - .L_166)


	//   ....[0]....
.L_166:
        /*0060*/ 	.word	0x00000490


	//----- nvinfo : EIATTR_CRS_STACK_SIZE
	.align		4
.L_167:
        /*0064*/ 	.byte	0x04, 0x1e
        /*0066*/ 	.short	(.L_169 - .L_168)
.L_168:
        /*0068*/ 	.word	0x00000000


	//----- nvinfo : EIATTR_CBANK_PARAM_SIZE
	.align		4
.L_169:
        /*006c*/ 	.byte	0x03, 0x19
        /*006e*/ 	.short	0x0018


	//----- nvinfo : EIATTR_PARAM_CBANK
	.align		4
        /*0070*/ 	.byte	0x04, 0x0a
        /*0072*/ 	.short	(.L_171 - .L_170)
	.align		4
.L_170:
        /*0074*/ 	.word	index@(.nv.constant0._Z19bitonic_sort_kernelIfLb0EEvPT_Pjii)
        /*0078*/ 	.short	0x0380
        /*007a*/ 	.short	0x0018


	//----- nvinfo : EIATTR_SW_WAR
	.align		4
.L_171:
        /*007c*/ 	.byte	0x04, 0x36
        /*007e*/ 	.short	(.L_173 - .L_172)
.L_172:
        /*0080*/ 	.word	0x00000008
.L_173:


//--------------------- .nv.info._Z19bitonic_sort_kernelIlLb1EEvPT_Pjii --------------------------
	.section	.nv.info._Z19bitonic_sort_kernelIlLb1EEvPT_Pjii,"",@"SHT_CUDA_INFO"
	.sectionflags	@""
	.align	4


	//----- nvinfo : EIATTR_CUDA_API_VERSION
	.align		4
        /*0000*/ 	.byte	0x04, 0x37
        /*0002*/ 	.short	(.L_175 - .L_174)
.L_174:
        /*0004*/ 	.word	0x00000082


	//----- nvinfo : EIATTR_KPARAM_INFO
	.align		4
.L_175:
        /*0008*/ 	.byte	0x04, 0x17
        /*000a*/ 	.short	(.L_177 - .L_176)
.L_176:
        /*000c*/ 	.word	0x00000000
        /*0010*/ 	.short	0x0003
        /*0012*/ 	.short	0x0014
        /*0014*/ 	.byte	0x00, 0xf0, 0x11, 0x00


	//----- nvinfo : EIATTR_KPARAM_INFO
	.align		4
.L_177:
        /*0018*/ 	.byte	0x04, 0x17
        /*001a*/ 	.short	(.L_179 - .L_178)
.L_178:
        /*001c*/ 	.word	0x00000000
        /*0020*/ 	.short	0x0002
        /*0022*/ 	.short	0x0010
        /*0024*/ 	.byte	0x00, 0xf0, 0x11, 0x00


	//----- nvinfo : EIATTR_KPARAM_INFO
	.align		4
.L_179:
        /*0028*/ 	.byte	0x04, 0x17
        /*002a*/ 	.short	(.L_181 - .L_180)
.L_180:
        /*002c*/ 	.word	0x00000000
        /*0030*/ 	.short	0x0001
        /*0032*/ 	.short	0x0008
        /*0034*/ 	.byte	0x00, 0xf5, 0x21, 0x00


	//----- nvinfo : EIATTR_KPARAM_INFO
	.align		4
.L_181:
        /*0038*/ 	.byte	0x04, 0x17
        /*003a*/ 	.short	(.L_183 - .L_182)
.L_182:
        /*003c*/ 	.word	0x00000000
        /*0040*/ 	.short	0x0000
        /*0042*/ 	.short	0x0000
        /*0044*/ 	.byte	0x00, 0xf5, 0x21, 0x00


	//----- nvinfo : EIATTR_SPARSE_MMA_MASK
	.align		4
.L_183:
        /*0048*/ 	.byte	0x03, 0x50
        /*004a*/ 	.short	0x0000


	//----- nvinfo : EIATTR_MAXREG_COUNT
	.align		4
        /*004c*/ 	.byte	0x03, 0x1b
        /*004e*/ 	.short	0x00ff


	//----- nvinfo : EIATTR_NUM_BARRIERS
	.align		4
        /*0050*/ 	.byte	0x02, 0x4c
        /*0052*/ 	.byte	0x01
	.zero		1


	//----- nvinfo : EIATTR_MERCURY_ISA_VERSION
	.align		4
        /*0054*/ 	.byte	0x03, 0x5f
        /*0056*/ 	.short	0x0101


	//----- nvinfo : EIATTR_VRC_CTA_INIT_COUNT
	.align		4
        /*0058*/ 	.byte	0x02, 0x4a
	.zero		1
	.zero		1


	//----- nvinfo : EIATTR_EXIT_INSTR_OFFSETS
	.align		4
        /*005c*/ 	.byte	0x04, 0x1c
        /*005e*/ 	.short	(.L_185 - .L_184)


	//   ....[0]....
.L_184:
        /*0060*/ 	.word	0x000004b0


	//----- nvinfo : EIATTR_CRS_STACK_SIZE
	.align		4
.L_185:
        /*0064*/ 	.byte	0x04, 0x1e
        /*0066*/ 	.short	(.L_187 - .L_186)
.L_186:
        /*0068*/ 	.word	0x00000000


	//----- nvinfo : EIATTR_CBANK_PARAM_SIZE
	.align		4
.L_187:
        /*006c*/ 	.byte	0x03, 0x19
        /*006e*/ 	.short	0x0018


	//----- nvinfo : EIATTR_PARAM_CBANK
	.align		4
        /*0070*/ 	.byte	0x04, 0x0a
        /*0072*/ 	.short	(.L_189 - .L_188)
	.align		4
.L_188:
        /*0074*/ 	.word	index@(.nv.constant0._Z19bitonic_sort_kernelIlLb1EEvPT_Pjii)
        /*0078*/ 	.short	0x0380
        /*007a*/ 	.short	0x0018


	//----- nvinfo : EIATTR_SW_WAR
	.align		4
.L_189:
        /*007c*/ 	.byte	0x04, 0x36
        /*007e*/ 	.short	(.L_191 - .L_190)
.L_190:
        /*0080*/ 	.word	0x00000008
.L_191:


//--------------------- .nv.info._Z19bitonic_sort_kernelIjLb1EEvPT_Pjii --------------------------
	.section	.nv.info._Z19bitonic_sort_kernelIjLb1EEvPT_Pjii,"",@"SHT_CUDA_INFO"
	.sectionflags	@""
	.align	4


	//----- nvinfo : EIATTR_CUDA_API_VERSION
	.align		4
        /*0000*/ 	.byte	0x04, 0x37
        /*0002*/ 	.short	(.L_193 - .L_192)
.L_192:
        /*0004*/ 	.word	0x00000082


	//----- nvinfo : EIATTR_KPARAM_INFO
	.align		4
.L_193:
        /*0008*/ 	.byte	0x04, 0x17
        /*000a*/ 	.short	(.L_195 - .L_194)
.L_194:
        /*000c*/ 	.word	0x00000000
        /*0010*/ 	.short	0x0003
        /*0012*/ 	.short	0x0014
        /*0014*/ 	.byte	0x00, 0xf0, 0x11, 0x00


	//----- nvinfo : EIATTR_KPARAM_INFO
	.align		4
.L_195:
        /*0018*/ 	.byte	0x04, 0x17
        /*001a*/ 	.short	(.L_197 - .L_196)
.L_196:
        /*001c*/ 	.word	0x00000000
        /*0020*/ 	.short	0x0002
        /*0022*/ 	.short	0x0010
        /*0024*/ 	.byte	0x00, 0xf0, 0x11, 0x00


	//----- nvinfo : EIATTR_KPARAM_INFO
	.align		4
.L_197:
        /*0028*/ 	.byte	0x04, 0x17
        /*002a*/ 	.short	(.L_199 - .L_198)
.L_198:
        /*002c*/ 	.word	0x00000000
        /*0030*/ 	.short	0x0001
        /*0032*/ 	.short	0x0008
        /*0034*/ 	.byte	0x00, 0xf5, 0x21, 0x00


	//----- nvinfo : EIATTR_KPARAM_INFO
	.align		4
.L_199:
        /*0038*/ 	.byte	0x04, 0x17
        /*003a*/ 	.short	(.L_201 - .L_200)
.L_200:
        /*003c*/ 	.word	0x00000000
        /*0040*/ 	.short	0x0000
        /*0042*/ 	.short	0x0000
        /*0044*/ 	.byte	0x00, 0xf5, 0x21, 0x00


	//----- nvinfo : EIATTR_SPARSE_MMA_MASK
	.align		4
.L_201:
        /*0048*/ 	.byte	0x03, 0x50
        /*004a*/ 	.short	0x0000


	//----- nvinfo : EIATTR_MAXREG_COUNT
	.align		4
        /*004c*/ 	.byte	0x03, 0x1b
        /*004e*/ 	.short	0x00ff


	//----- nvinfo : EIATTR_NUM_BARRIERS
	.align		4
        /*0050*/ 	.byte	0x02, 0x4c
        /*0052*/ 	.byte	0x01
	.zero		1


	//----- nvinfo : EIATTR_MERCURY_ISA_VERSION
	.align		4
        /*0054*/ 	.byte	0x03, 0x5f
        /*0056*/ 	.short	0x0101


	//----- nvinfo : EIATTR_VRC_CTA_INIT_COUNT
	.align		4
        /*0058*/ 	.byte	0x02, 0x4a
	.zero		1
	.zero		1


	//----- nvinfo : EIATTR_EXIT_INSTR_OFFSETS
	.align		4
        /*005c*/ 	.byte	0x04, 0x1c
        /*005e*/ 	.short	(.L_203 - .L_202)


	//   ....[0]....
.L_202:
        /*0060*/ 	.word	0x00000490


	//----- nvinfo : EIATTR_CRS_STACK_SIZE
	.align		4
.L_203:
        /*0064*/ 	.byte	0x04, 0x1e
        /*0066*/ 	.short	(.L_205 - .L_204)
.L_204:
        /*0068*/ 	.word	0x00000000


	//----- nvinfo : EIATTR_CBANK_PARAM_SIZE
	.align		4
.L_205:
        /*006c*/ 	.byte	0x03, 0x19
        /*006e*/ 	.short	0x0018


	//----- nvinfo : EIATTR_PARAM_CBANK
	.align		4
        /*0070*/ 	.byte	0x04, 0x0a
        /*0072*/ 	.short	(.L_207 - .L_206)
	.align		4
.L_206:
        /*0074*/ 	.word	index@(.nv.constant0._Z19bitonic_sort_kernelIjLb1EEvPT_Pjii)
        /*0078*/ 	.short	0x0380
        /*007a*/ 	.short	0x0018


	//----- nvinfo : EIATTR_SW_WAR
	.align		4
.L_207:
        /*007c*/ 	.byte	0x04, 0x36
        /*007e*/ 	.short	(.L_209 - .L_208)
.L_208:
        /*0080*/ 	.word	0x00000008
.L_209:


//--------------------- .nv.info._Z19bitonic_sort_kernelIhLb1EEvPT_Pjii --------------------------
	.section	.nv.info._Z19bitonic_sort_kernelIhLb1EEvPT_Pjii,"",@"SHT_CUDA_INFO"
	.sectionflags	@""
	.align	4


	//----- nvinfo : EIATTR_CUDA_API_VERSION
	.align		4
        /*0000*/ 	.byte	0x04, 0x37
        /*0002*/ 	.short	(.L_211 - .L_210)
.L_210:
        /*0004*/ 	.word	0x00000082


	//----- nvinfo : EIATTR_KPARAM_INFO
	.align		4
.L_211:
        /*0008*/ 	.byte	0x04, 0x17
        /*000a*/ 	.short	(.L_213 - .L_212)
.L_212:
        /*000c*/ 	.word	0x00000000
        /*0010*/ 	.short	0x0003
        /*0012*/ 	.short	0x0014
        /*0014*/ 	.byte	0x00, 0xf0, 0x11, 0x00


	//----- nvinfo : EIATTR_KPARAM_INFO
	.align		4
.L_213:
        /*0018*/ 	.byte	0x04, 0x17
        /*001a*/ 	.short	(.L_215 - .L_214)
.L_214:
        /*001c*/ 	.word	0x00000000
        /*0020*/ 	.short	0x0002
        /*0022*/ 	.short	0x0010
        /*0024*/ 	.byte	0x00, 0xf0, 0x11, 0x00


	//----- nvinfo : EIATTR_KPARAM_INFO
	.align		4
.L_215:
        /*0028*/ 	.byte	0x04, 0x17
        /*002a*/ 	.short	(.L_217 - .L_216)
.L_216:
        /*002c*/ 	.word	0x00000000
        /*0030*/ 	.short	0x0001
        /*0032*/ 	.short	0x0008
        /*0034*/ 	.byte	0x00, 0xf5, 0x21, 0x00


	//----- nvinfo : EIATTR_KPARAM_INFO
	.align		4
.L_217:
        /*0038*/ 	.byte	0x04, 0x17
        /*003a*/ 	.short	(.L_219 - .L_218)
.L_218:
        /*003c*/ 	.word	0x00000000
        /*0040*/ 	.short	0x0000
        /*0042*/ 	.short	0x0000
        /*0044*/ 	.byte	0x00, 0xf5, 0x21, 0x00


	//----- nvinfo : EIATTR_SPARSE_MMA_MASK
	.align		4
.L_219:
        /*0048*/ 	.byte	0x03, 0x50
        /*004a*/ 	.short	0x0000


	//----- nvinfo : EIATTR_MAXREG_COUNT
	.align		4
        /*004c*/ 	.byte	0x03, 0x1b
        /*004e*/ 	.short	0x00ff


	//----- nvinfo : EIATTR_NUM_BARRIERS
	.align		4
        /*0050*/ 	.byte	0x02, 0x4c
        /*0052*/ 	.byte	0x01
	.zero		1


	//----- nvinfo : EIATTR_MERCURY_ISA_VERSION
	.align		4
        /*0054*/ 	.byte	0x03, 0x5f
        /*0056*/ 	.short	0x0101


	//----- nvinfo : EIATTR_VRC_CTA_INIT_COUNT
	.align		4
        /*0058*/ 	.byte	0x02, 0x4a
	.zero		1
	.zero		1


	//----- nvinfo : EIATTR_EXIT_INSTR_OFFSETS
	.align		4
        /*005c*/ 	.byte	0x04, 0x1c
        /*005e*/ 	.short	(.L_221 - .L_220)


	//   ....[0]....
.L_220:
        /*0060*/ 	.word	0x000004d0


	//----- nvinfo : EIATTR_CRS_STACK_SIZE
	.align		4
.L_221:
        /*0064*/ 	.byte	0x04, 0x1e
        /*0066*/ 	.short	(.L_223 - .L_222)
.L_222:
        /*0068*/ 	.word	0x00000000


	//----- nvinfo : EIATTR_CBANK_PARAM_SIZE
	.align		4
.L_223:
        /*006c*/ 	.byte	0x03, 0x19
        /*006e*/ 	.short	0x0018


	//----- nvinfo : EIATTR_PARAM_CBANK
	.align		4
        /*0070*/ 	.byte	0x04, 0x0a
        /*0072*/ 	.short	(.L_225 - .L_224)
	.align		4
.L_224:
        /*0074*/ 	.word	index@(.nv.constant0._Z19bitonic_sort_kernelIhLb1EEvPT_Pjii)
        /*0078*/ 	.short	0x0380
        /*007a*/ 	.short	0x0018


	//----- nvinfo : EIATTR_SW_WAR
	.align		4
.L_225:
        /*007c*/ 	.byte	0x04, 0x36
        /*007e*/ 	.short	(.L_227 - .L_226)
.L_226:
        /*0080*/ 	.word	0x00000008
.L_227:


//--------------------- .nv.info._Z19bitonic_sort_kernelIdLb1EEvPT_Pjii --------------------------
	.section	.nv.info._Z19bitonic_sort_kernelIdLb1EEvPT_Pjii,"",@"SHT_CUDA_INFO"
	.sectionflags	@""
	.align	4


	//----- nvinfo : EIATTR_CUDA_API_VERSION
	.align		4
        /*0000*/ 	.byte	0x04, 0x37
        /*0002*/ 	.short	(.L_229 - .L_228)
.L_228:
        /*0004*/ 	.word	0x00000082


	//----- nvinfo : EIATTR_KPARAM_INFO
	.align		4
.L_229:
        /*0008*/ 	.byte	0x04, 0x17
        /*000a*/ 	.short	(.L_231 - .L_230)
.L_230:
        /*000c*/ 	.word	0x00000000
        /*0010*/ 	.short	0x0003
        /*0012*/ 	.short	0x0014
        /*0014*/ 	.byte	0x00, 0xf0, 0x11, 0x00


	//----- nvinfo : EIATTR_KPARAM_INFO
	.align		4
.L_231:
        /*0018*/ 	.byte	0x04, 0x17
        /*001a*/ 	.short	(.L_233 - .L_232)
.L_232:
        /*001c*/ 	.word	0x00000000
        /*0020*/ 	.short	0x0002
        /*0022*/ 	.short	0x0010
        /*0024*/ 	.byte	0x00, 0xf0, 0x11, 0x00


	//----- nvinfo : EIATTR_KPARAM_INFO
	.align		4
.L_233:
        /*0028*/ 	.byte	0x04, 0x17
        /*002a*/ 	.short	(.L_235 - .L_234)
.L_234:
        /*002c*/ 	.word	0x00000000
        /*0030*/ 	.short	0x0001
        /*0032*/ 	.short	0x0008
        /*0034*/ 	.byte	0x00, 0xf5, 0x21, 0x00


	//----- nvinfo : EIATTR_KPARAM_INFO
	.align		4
.L_235:
        /*0038*/ 	.byte	0x04, 0x17
        /*003a*/ 	.short	(.L_237 - .L_236)
.L_236:
        /*003c*/ 	.word	0x00000000
        /*0040*/ 	.short	0x0000
        /*0042*/ 	.short	0x0000
        /*0044*/ 	.byte	0x00, 0xf5, 0x21, 0x00


	//----- nvinfo : EIATTR_SPARSE_MMA_MASK
	.align		4
.L_237:
        /*0048*/ 	.byte	0x03, 0x50
        /*004a*/ 	.short	0x0000


	//----- nvinfo : EIATTR_MAXREG_COUNT
	.align		4
        /*004c*/ 	.byte	0x03, 0x1b
        /*004e*/ 	.short	0x00ff


	//----- nvinfo : EIATTR_NUM_BARRIERS
	.align		4
        /*0050*/ 	.byte	0x02, 0x4c
        /*0052*/ 	.byte	0x01
	.zero		1


	//----- nvinfo : EIATTR_MERCURY_ISA_VERSION
	.align		4
        /*0054*/ 	.byte	0x03, 0x5f
        /*0056*/ 	.short	0x0101


	//----- nvinfo : EIATTR_VRC_CTA_INIT_COUNT
	.align		4
        /*0058*/ 	.byte	0x02, 0x4a
	.zero		1
	.zero		1


	//----- nvinfo : EIATTR_EXIT_INSTR_OFFSETS
	.align		4
        /*005c*/ 	.byte	0x04, 0x1c
        /*005e*/ 	.short	(.L_239 - .L_238)


	//   ....[0]....
.L_238:
        /*0060*/ 	.word	0x00000490


	//----- nvinfo : EIATTR_CRS_STACK_SIZE
	.align		4
.L_239:
        /*0064*/ 	.byte	0x04, 0x1e
        /*0066*/ 	.short	(.L_241 - .L_240)
.L_240:
        /*0068*/ 	.word	0x00000000


	//----- nvinfo : EIATTR_CBANK_PARAM_SIZE
	.align		4
.L_241:
        /*006c*/ 	.byte	0x03, 0x19
        /*006e*/ 	.short	0x0018


	//----- nvinfo : EIATTR_PARAM_CBANK
	.align		4
        /*0070*/ 	.byte	0x04, 0x0a
        /*0072*/ 	.short	(.L_243 - .L_242)
	.align		4
.L_242:
        /*0074*/ 	.word	index@(.nv.constant0._Z19bitonic_sort_kernelIdLb1EEvPT_Pjii)
        /*0078*/ 	.short	0x0380
        /*007a*/ 	.short	0x0018


	//----- nvinfo : EIATTR_SW_WAR
	.align		4
.L_243:
        /*007c*/ 	.byte	0x04, 0x36
        /*007e*/ 	.short	(.L_245 - .L_244)
.L_244:
        /*0080*/ 	.word	0x00000008
.L_245:


//--------------------- .nv.info._Z19bitonic_sort_kernelIfLb1EEvPT_Pjii --------------------------
	.section	.nv.info._Z19bitonic_sort_kernelIfLb1EEvPT_Pjii,"",@"SHT_CUDA_INFO"
	.sectionflags	@""
	.align	4


	//----- nvinfo : EIATTR_CUDA_API_VERSION
	.align		4
        /*0000*/ 	.byte	0x04, 0x37
        /*0002*/ 	.short	(.L_247 - .L_246)
.L_246:
        /*0004*/ 	.word	0x00000082


	//----- nvinfo : EIATTR_KPARAM_INFO
	.align		4
.L_247:
        /*0008*/ 	.byte	0x04, 0x17
        /*000a*/ 	.short	(.L_249 - .L_248)
.L_248:
        /*000c*/ 	.word	0x00000000
        /*0010*/ 	.short	0x0003
        /*0012*/ 	.short	0x0014
        /*0014*/ 	.byte	0x00, 0xf0, 0x11, 0x00


	//----- nvinfo : EIATTR_KPARAM_INFO
	.align		4
.L_249:
        /*0018*/ 	.byte	0x04, 0x17
        /*001a*/ 	.short	(.L_251 - .L_250)
.L_250:
        /*001c*/ 	.word	0x00000000
        /*0020*/ 	.short	0x0002
        /*0022*/ 	.short	0x0010
        /*0024*/ 	.byte	0x00, 0xf0, 0x11, 0x00


	//----- nvinfo : EIATTR_KPARAM_INFO
	.align		4
.L_251:
        /*0028*/ 	.byte	0x04, 0x17
        /*002a*/ 	.short	(.L_253 - .L_252)
.L_252:
        /*002c*/ 	.word	0x00000000
        /*0030*/ 	.short	0x0001
        /*0032*/ 	.short	0x0008
        /*0034*/ 	.byte	0x00, 0xf5, 0x21, 0x00


	//----- nvinfo : EIATTR_KPARAM_INFO
	.align		4
.L_253:
        /*0038*/ 	.byte	0x04, 0x17
        /*003a*/ 	.short	(.L_255 - .L_254)
.L_254:
        /*003c*/ 	.word	0x00000000
        /*0040*/ 	.short	0x0000
        /*0042*/ 	.short	0x0000
        /*0044*/ 	.byte	0x00, 0xf5, 0x21, 0x00


	//----- nvinfo : EIATTR_SPARSE_MMA_MASK
	.align		4
.L_255:
        /*0048*/ 	.byte	0x03, 0x50
        /*004a*/ 	.short	0x0000


	//----- nvinfo : EIATTR_MAXREG_COUNT
	.align		4
        /*004c*/ 	.byte	0x03, 0x1b
        /*004e*/ 	.short	0x00ff


	//----- nvinfo : EIATTR_NUM_BARRIERS
	.align		4
        /*0050*/ 	.byte	0x02, 0x4c
        /*0052*/ 	.byte	0x01
	.zero		1


	//----- nvinfo : EIATTR_MERCURY_ISA_VERSION
	.align		4
        /*0054*/ 	.byte	0x03, 0x5f
        /*0056*/ 	.short	0x0101


	//----- nvinfo : EIATTR_VRC_CTA_INIT_COUNT
	.align		4
        /*0058*/ 	.byte	0x02, 0x4a
	.zero		1
	.zero		1


	//----- nvinfo : EIATTR_EXIT_INSTR_OFFSETS
	.align		4
        /*005c*/ 	.byte	0x04, 0x1c
        /*005e*/ 	.short	(.L_257 - .L_256)


	//   ....[0]....
.L_256:
        /*0060*/ 	.word	0x00000490


	//----- nvinfo : EIATTR_CRS_STACK_SIZE
	.align		4
.L_257:
        /*0064*/ 	.byte	0x04, 0x1e
        /*0066*/ 	.short	(.L_259 - .L_258)
.L_258:
        /*0068*/ 	.word	0x00000000


	//----- nvinfo : EIATTR_CBANK_PARAM_SIZE
	.align		4
.L_259:
        /*006c*/ 	.byte	0x03, 0x19
        /*006e*/ 	.short	0x0018


	//----- nvinfo : EIATTR_PARAM_CBANK
	.align		4
        /*0070*/ 	.byte	0x04, 0x0a
        /*0072*/ 	.short	(.L_261 - .L_260)
	.align		4
.L_260:
        /*0074*/ 	.word	index@(.nv.constant0._Z19bitonic_sort_kernelIfLb1EEvPT_Pjii)
        /*0078*/ 	.short	0x0380
        /*007a*/ 	.short	0x0018


	//----- nvinfo : EIATTR_SW_WAR
	.align		4
.L_261:
        /*007c*/ 	.byte	0x04, 0x36
        /*007e*/ 	.short	(.L_263 - .L_262)
.L_262:
        /*0080*/ 	.word	0x00000008
.L_263:


//--------------------- .nv.info._Z19bitonic_sort_kernelI6__halfLb0EEvPT_Pjii --------------------------
	.section	.nv.info._Z19bitonic_sort_kernelI6__halfLb0EEvPT_Pjii,"",@"SHT_CUDA_INFO"
	.sectionflags	@""
	.align	4


	//----- nvinfo : EIATTR_CUDA_API_VERSION
	.align		4
        /*0000*/ 	.byte	0x04, 0x37
        /*0002*/ 	.short	(.L_265 - .L_264)
.L_264:
        /*0004*/ 	.word	0x00000082


	//----- nvinfo : EIATTR_KPARAM_INFO
	.align		4
.L_265:
        /*0008*/ 	.byte	0x04, 0x17
        /*000a*/ 	.short	(.L_267 - .L_266)
.L_266:
        /*000c*/ 	.word	0x00000000
        /*0010*/ 	.short	0x0003
        /*0012*/ 	.short	0x0014
        /*0014*/ 	.byte	0x00, 0xf0, 0x11, 0x00


	//----- nvinfo : EIATTR_KPARAM_INFO
	.align		4
.L_267:
        /*0018*/ 	.byte	0x04, 0x17
        /*001a*/ 	.short	(.L_269 - .L_268)
.L_268:
        /*001c*/ 	.word	0x00000000
        /*0020*/ 	.short	0x0002
        /*0022*/ 	.short	0x0010
        /*0024*/ 	.byte	0x00, 0xf0, 0x11, 0x00


	//----- nvinfo : EIATTR_KPARAM_INFO
	.align		4
.L_269:
        /*0028*/ 	.byte	0x04, 0x17
        /*002a*/ 	.short	(.L_271 - .L_270)
.L_270:
        /*002c*/ 	.word	0x00000000
        /*0030*/ 	.short	0x0001
        /*0032*/ 	.short	0x0008
        /*0034*/ 	.byte	0x00, 0xf5, 0x21, 0x00


	//----- nvinfo : EIATTR_KPARAM_INFO
	.align		4
.L_271:
        /*0038*/ 	.byte	0x04, 0x17
        /*003a*/ 	.short	(.L_273 - .L_272)
.L_272:
        /*003c*/ 	.word	0x00000000
        /*0040*/ 	.short	0x0000
        /*0042*/ 	.short	0x0000
        /*0044*/ 	.byte	0x00, 0xf5, 0x21, 0x00


	//----- nvinfo : EIATTR_SPARSE_MMA_MASK
	.align		4
.L_273:
        /*0048*/ 	.byte	0x03, 0x50
        /*004a*/ 	.short	0x0000


	//----- nvinfo : EIATTR_MAXREG_COUNT
	.align		4
        /*004c*/ 	.byte	0x03, 0x1b
        /*004e*/ 	.short	0x00ff


	//----- nvinfo : EIATTR_NUM_BARRIERS
	.align		4
        /*0050*/ 	.byte	0x02, 0x4c
        /*0052*/ 	.byte	0x01
	.zero		1


	//----- nvinfo : EIATTR_MERCURY_ISA_VERSION
	.align		4
        /*0054*/ 	.byte	0x03, 0x5f
        /*0056*/ 	.short	0x0101


	//----- nvinfo : EIATTR_VRC_CTA_INIT_COUNT
	.align		4
        /*0058*/ 	.byte	0x02, 0x4a
	.zero		1
	.zero		1


	//----- nvinfo : EIATTR_EXIT_INSTR_OFFSETS
	.align		4
        /*005c*/ 	.byte	0x04, 0x1c
        /*005e*/ 	.short	(.L_275 - .L_274)


	//   ....[0]....
.L_274:
        /*0060*/ 	.word	0x00000490


	//----- nvinfo : EIATTR_CRS_STACK_SIZE
	.align		4
.L_275:
        /*0064*/ 	.byte	0x04, 0x1e
        /*0066*/ 	.short	(.L_277 - .L_276)
.L_276:
        /*0068*/ 	.word	0x00000000


	//----- nvinfo : EIATTR_CBANK_PARAM_SIZE
	.align		4
.L_277:
        /*006c*/ 	.byte	0x03, 0x19
        /*006e*/ 	.short	0x0018


	//----- nvinfo : EIATTR_PARAM_CBANK
	.align		4
        /*0070*/ 	.byte	0x04, 0x0a
        /*0072*/ 	.short	(.L_279 - .L_278)
	.align		4
.L_278:
        /*0074*/ 	.word	index@(.nv.constant0._Z19bitonic_sort_kernelI6__halfLb0EEvPT_Pjii)
        /*0078*/ 	.short	0x0380
        /*007a*/ 	.short	0x0018


	//----- nvinfo : EIATTR_SW_WAR
	.align		4
.L_279:
        /*007c*/ 	.byte	0x04, 0x36
        /*007e*/ 	.short	(.L_281 - .L_280)
.L_280:
        /*0080*/ 	.word	0x00000008
.L_281:


//--------------------- .nv.info._Z19bitonic_sort_kernelI6__halfLb1EEvPT_Pjii --------------------------
	.section	.nv.info._Z19bitonic_sort_kernelI6__halfLb1EEvPT_Pjii,"",@"SHT_CUDA_INFO"
	.sectionflags	@""
	.align	4


	//----- nvinfo : EIATTR_CUDA_API_VERSION
	.align		4
        /*0000*/ 	.byte	0x04, 0x37
        /*0002*/ 	.short	(.L_283 - .L_282)
.L_282:
        /*0004*/ 	.word	0x00000082


	//----- nvinfo : EIATTR_KPARAM_INFO
	.align		4
.L_283:
        /*0008*/ 	.byte	0x04, 0x17
        /*000a*/ 	.short	(.L_285 - .L_284)
.L_284:
        /*000c*/ 	.word	0x00000000
        /*0010*/ 	.short	0x0003
        /*0012*/ 	.short	0x0014
        /*0014*/ 	.byte	0x00, 0xf0, 0x11, 0x00


	//----- nvinfo : EIATTR_KPARAM_INFO
	.align		4
.L_285:
        /*0018*/ 	.byte	0x04, 0x17
        /*001a*/ 	.short	(.L_287 - .L_286)
.L_286:
        /*001c*/ 	.word	0x00000000
        /*0020*/ 	.short	0x0002
        /*0022*/ 	.short	0x0010
        /*0024*/ 	.byte	0x00, 0xf0, 0x11, 0x00


	//----- nvinfo : EIATTR_KPARAM_INFO
	.align		4
.L_287:
        /*0028*/ 	.byte	0x04, 0x17
        /*002a*/ 	.short	(.L_289 - .L_288)
.L_288:
        /*002c*/ 	.word	0x00000000
        /*0030*/ 	.short	0x0001
        /*0032*/ 	.short	0x0008
        /*0034*/ 	.byte	0x00, 0xf5, 0x21, 0x00


	//----- nvinfo : EIATTR_KPARAM_INFO
	.align		4
.L_289:
        /*0038*/ 	.byte	0x04, 0x17
        /*003a*/ 	.short	(.L_291 - .L_290)
.L_290:
        /*003c*/ 	.word	0x00000000
        /*0040*/ 	.short	0x0000
        /*0042*/ 	.short	0x0000
        /*0044*/ 	.byte	0x00, 0xf5, 0x21, 0x00


	//----- nvinfo : EIATTR_SPARSE_MMA_MASK
	.align		4
.L_291:
        /*0048*/ 	.byte	0x03, 0x50
        /*004a*/ 	.short	0x0000


	//----- nvinfo : EIATTR_MAXREG_COUNT
	.align		4
        /*004c*/ 	.byte	0x03, 0x1b
        /*004e*/ 	.short	0x00ff


	//----- nvinfo : EIATTR_NUM_BARRIERS
	.align		4
        /*0050*/ 	.byte	0x02, 0x4c
        /*0052*/ 	.byte	0x01
	.zero		1


	//----- nvinfo : EIATTR_MERCURY_ISA_VERSION
	.align		4
        /*0054*/ 	.byte	0x03, 0x5f
        /*0056*/ 	.short	0x0101


	//----- nvinfo : EIATTR_VRC_CTA_INIT_COUNT
	.align		4
        /*0058*/ 	.byte	0x02, 0x4a
	.zero		1
	.zero		1


	//----- nvinfo : EIATTR_EXIT_INSTR_OFFSETS
	.align		4
        /*005c*/ 	.byte	0x04, 0x1c
        /*005e*/ 	.short	(.L_293 - .L_292)


	//   ....[0]....
.L_292:
        /*0060*/ 	.word	0x00000490


	//----- nvinfo : EIATTR_CRS_STACK_SIZE
	.align		4
.L_293:
        /*0064*/ 	.byte	0x04, 0x1e
        /*0066*/ 	.short	(.L_295 - .L_294)
.L_294:
        /*0068*/ 	.word	0x00000000


	//----- nvinfo : EIATTR_CBANK_PARAM_SIZE
	.align		4
.L_295:
        /*006c*/ 	.byte	0x03, 0x19
        /*006e*/ 	.short	0x0018


	//----- nvinfo : EIATTR_PARAM_CBANK
	.align		4
        /*0070*/ 	.byte	0x04, 0x0a
        /*0072*/ 	.short	(.L_297 - .L_296)
	.align		4
.L_296:
        /*0074*/ 	.word	index@(.nv.constant0._Z19bitonic_sort_kernelI6__halfLb1EEvPT_Pjii)
        /*0078*/ 	.short	0x0380
        /*007a*/ 	.short	0x0018


	//----- nvinfo : EIATTR_SW_WAR
	.align		4
.L_297:
        /*007c*/ 	.byte	0x04, 0x36
        /*007e*/ 	.short	(.L_299 - .L_298)
.L_298:
        /*0080*/ 	.word	0x00000008
.L_299:


//--------------------- .nv.info._Z19bitonic_sort_kernelI13__nv_bfloat16Lb0EEvPT_Pjii --------------------------
	.section	.nv.info._Z19bitonic_sort_kernelI13__nv_bfloat16Lb0EEvPT_Pjii,"",@"SHT_CUDA_INFO"
	.sectionflags	@""
	.align	4


	//----- nvinfo : EIATTR_CUDA_API_VERSION
	.align		4
        /*0000*/ 	.byte	0x04, 0x37
        /*0002*/ 	.short	(.L_301 - .L_300)
.L_300:
        /*0004*/ 	.word	0x00000082


	//----- nvinfo : EIATTR_KPARAM_INFO
	.align		4
.L_301:
        /*0008*/ 	.byte	0x04, 0x17
        /*000a*/ 	.short	(.L_303 - .L_302)
.L_302:
        /*000c*/ 	.word	0x00000000
        /*0010*/ 	.short	0x0003
        /*0012*/ 	.short	0x0014
        /*0014*/ 	.byte	0x00, 0xf0, 0x11, 0x00


	//----- nvinfo : EIATTR_KPARAM_INFO
	.align		4
.L_303:
        /*0018*/ 	.byte	0x04, 0x17
        /*001a*/ 	.short	(.L_305 - .L_304)
.L_304:
        /*001c*/ 	.word	0x00000000
        /*0020*/ 	.short	0x0002
        /*0022*/ 	.short	0x0010
        /*0024*/ 	.byte	0x00, 0xf0, 0x11, 0x00


	//----- nvinfo : EIATTR_KPARAM_INFO
	.align		4
.L_305:
        /*0028*/ 	.byte	0x04, 0x17
        /*002a*/ 	.short	(.L_307 - .L_306)
.L_306:
        /*002c*/ 	.word	0x00000000
        /*0030*/ 	.short	0x0001
        /*0032*/ 	.short	0x0008
        /*0034*/ 	.byte	0x00, 0xf5, 0x21, 0x00


	//----- nvinfo : EIATTR_KPARAM_INFO
	.align		4
.L_307:
        /*0038*/ 	.byte	0x04, 0x17
        /*003a*/ 	.short	(.L_309 - .L_308)
.L_308:
        /*003c*/ 	.word	0x00000000
        /*0040*/ 	.short	0x0000
        /*0042*/ 	.short	0x0000
        /*0044*/ 	.byte	0x00, 0xf5, 0x21, 0x00


	//----- nvinfo : EIATTR_SPARSE_MMA_MASK
	.align		4
.L_309:
        /*0048*/ 	.byte	0x03, 0x50
        /*004a*/ 	.short	0x0000


	//----- nvinfo : EIATTR_MAXREG_COUNT
	.align		4
        /*004c*/ 	.byte	0x03, 0x1b
        /*004e*/ 	.short	0x00ff


	//----- nvinfo : EIATTR_NUM_BARRIERS
	.align		4
        /*0050*/ 	.byte	0x02, 0x4c
        /*0052*/ 	.byte	0x01
	.zero		1


	//----- nvinfo : EIATTR_MERCURY_ISA_VERSION
	.align		4
        /*0054*/ 	.byte	0x03, 0x5f
        /*0056*/ 	.short	0x0101


	//----- nvinfo : EIATTR_VRC_CTA_INIT_COUNT
	.align		4
        /*0058*/ 	.byte	0x02, 0x4a
	.zero		1
	.zero		1


	//----- nvinfo : EIATTR_EXIT_INSTR_OFFSETS
	.align		4
        /*005c*/ 	.byte	0x04, 0x1c
        /*005e*/ 	.short	(.L_311 - .L_310)


	//   ....[0]....
.L_310:
        /*0060*/ 	.word	0x00000490


	//----- nvinfo : EIATTR_CRS_STACK_SIZE
	.align		4
.L_311:
        /*0064*/ 	.byte	0x04, 0x1e
        /*0066*/ 	.short	(.L_313 - .L_312)
.L_312:
        /*0068*/ 	.word	0x00000000


	//----- nvinfo : EIATTR_CBANK_PARAM_SIZE
	.align		4
.L_313:
        /*006c*/ 	.byte	0x03, 0x19
        /*006e*/ 	.short	0x0018


	//----- nvinfo : EIATTR_PARAM_CBANK
	.align		4
        /*0070*/ 	.byte	0x04, 0x0a
        /*0072*/ 	.short	(.L_315 - .L_314)
	.align		4
.L_314:
        /*0074*/ 	.word	index@(.nv.constant0._Z19bitonic_sort_kernelI13__nv_bfloat16Lb0EEvPT_Pjii)
        /*0078*/ 	.short	0x0380
        /*007a*/ 	.short	0x0018


	//----- nvinfo : EIATTR_SW_WAR
	.align		4
.L_315:
        /*007c*/ 	.byte	0x04, 0x36
        /*007e*/ 	.short	(.L_317 - .L_316)
.L_316:
        /*0080*/ 	.word	0x00000008
.L_317:


//--------------------- .nv.info._Z19bitonic_sort_kernelI13__nv_bfloat16Lb1EEvPT_Pjii --------------------------
	.section	.nv.info._Z19bitonic_sort_kernelI13__nv_bfloat16Lb1EEvPT_Pjii,"",@"SHT_CUDA_INFO"
	.sectionflags	@""
	.align	4


	//----- nvinfo : EIATTR_CUDA_API_VERSION
	.align		4
        /*0000*/ 	.byte	0x04, 0x37
        /*0002*/ 	.short	(.L_319 - .L_318)
.L_318:
        /*0004*/ 	.word	0x00000082


	//----- nvinfo : EIATTR_KPARAM_INFO
	.align		4
.L_319:
        /*0008*/ 	.byte	0x04, 0x17
        /*000a*/ 	.short	(.L_321 - .L_320)
.L_320:
        /*000c*/ 	.word	0x00000000
        /*0010*/ 	.short	0x0003
        /*0012*/ 	.short	0x0014
        /*0014*/ 	.byte	0x00, 0xf0, 0x11, 0x00


	//----- nvinfo : EIATTR_KPARAM_INFO
	.align		4
.L_321:
        /*0018*/ 	.byte	0x04, 0x17
        /*001a*/ 	.short	(.L_323 - .L_322)
.L_322:
        /*001c*/ 	.word	0x00000000
        /*0020*/ 	.short	0x0002
        /*0022*/ 	.short	0x0010
        /*0024*/ 	.byte	0x00, 0xf0, 0x11, 0x00


	//----- nvinfo : EIATTR_KPARAM_INFO
	.align		4
.L_323:
        /*0028*/ 	.byte	0x04, 0x17
        /*002a*/ 	.short	(.L_325 - .L_324)
.L_324:
        /*002c*/ 	.word	0x00000000
        /*0030*/ 	.short	0x0001
        /*0032*/ 	.short	0x0008
        /*0034*/ 	.byte	0x00, 0xf5, 0x21, 0x00


	//----- nvinfo : EIATTR_KPARAM_INFO
	.align		4
.L_325:
        /*0038*/ 	.byte	0x04, 0x17
        /*003a*/ 	.short	(.L_327 - .L_326)
.L_326:
        /*003c*/ 	.word	0x00000000
        /*0040*/ 	.short	0x0000
        /*0042*/ 	.short	0x0000
        /*0044*/ 	.byte	0x00, 0xf5, 0x21, 0x00


	//----- nvinfo : EIATTR_SPARSE_MMA_MASK
	.align		4
.L_327:
        /*0048*/ 	.byte	0x03, 0x50
        /*004a*/ 	.short	0x0000


	//----- nvinfo : EIATTR_MAXREG_COUNT
	.align		4
        /*004c*/ 	.byte	0x03, 0x1b
        /*004e*/ 	.short	0x00ff


	//----- nvinfo : EIATTR_NUM_BARRIERS
	.align		4
        /*0050*/ 	.byte	0x02, 0x4c
        /*0052*/ 	.byte	0x01
	.zero		1


	//----- nvinfo : EIATTR_MERCURY_ISA_VERSION
	.align		4
        /*0054*/ 	.byte	0x03, 0x5f
        /*0056*/ 	.short	0x0101


	//----- nvinfo : EIATTR_VRC_CTA_INIT_COUNT
	.align		4
        /*0058*/ 	.byte	0x02, 0x4a
	.zero		1
	.zero		1


	//----- nvinfo : EIATTR_EXIT_INSTR_OFFSETS
	.align		4
        /*005c*/ 	.byte	0x04, 0x1c
        /*005e*/ 	.short	(.L_329 - .L_328)


	//   ....[0]....
.L_328:
        /*0060*/ 	.word	0x00000490


	//----- nvinfo : EIATTR_CRS_STACK_SIZE
	.align		4
.L_329:
        /*0064*/ 	.byte	0x04, 0x1e
        /*0066*/ 	.short	(.L_331 - .L_330)
.L_330:
        /*0068*/ 	.word	0x00000000


	//----- nvinfo : EIATTR_CBANK_PARAM_SIZE
	.align		4
.L_331:
        /*006c*/ 	.byte	0x03, 0x19
        /*006e*/ 	.short	0x0018


	//----- nvinfo : EIATTR_PARAM_CBANK
	.align		4
        /*0070*/ 	.byte	0x04, 0x0a
        /*0072*/ 	.short	(.L_333 - .L_332)
	.align		4
.L_332:
        /*0074*/ 	.word	index@(.nv.constant0._Z19bitonic_sort_kernelI13__nv_bfloat16Lb1EEvPT_Pjii)
        /*0078*/ 	.short	0x0380
        /*007a*/ 	.short	0x0018


	//----- nvinfo : EIATTR_SW_WAR
	.align		4
.L_333:
        /*007c*/ 	.byte	0x04, 0x36
        /*007e*/ 	.short	(.L_335 - .L_334)
.L_334:
        /*0080*/ 	.word	0x00000008
.L_335:


//--------------------- .nv.callgraph             --------------------------
	.section	.nv.callgraph,"",@"SHT_CUDA_CALLGRAPH"
	.align	4
	.sectionentsize	8
	.align		4
        /*0000*/ 	.word	0x00000000
	.align		4
        /*0004*/ 	.word	0xffffffff
	.align		4
        /*0008*/ 	.word	0x00000000
	.align		4
        /*000c*/ 	.word	0xfffffffe
	.align		4
        /*0010*/ 	.word	0x00000000
	.align		4
        /*0014*/ 	.word	0xfffffffd
	.align		4
        /*0018*/ 	.word	0x00000000
	.align		4
        /*001c*/ 	.word	0xfffffffc


//--------------------- .text._Z19bitonic_sort_kernelIlLb0EEvPT_Pjii --------------------------
	.section	.text._Z19bitonic_sort_kernelIlLb0EEvPT_Pjii,"ax",@progbits
	.align	128
        .global         _Z19bitonic_sort_kernelIlLb0EEvPT_Pjii
        .type           _Z19bitonic_sort_kernelIlLb0EEvPT_Pjii,@function
        .size           _Z19bitonic_sort_kernelIlLb0EEvPT_Pjii,(.L_x_56 - _Z19bitonic_sort_kernelIlLb0EEvPT_Pjii)
        .other          _Z19bitonic_sort_kernelIlLb0EEvPT_Pjii,@"STO_CUDA_ENTRY STV_DEFAULT"
_Z19bitonic_sort_kernelIlLb0EEvPT_Pjii:
.text._Z19bitonic_sort_kernelIlLb0EEvPT_Pjii:
[----:B------:R-:W-:Y:S01]  /*0000*/  LDC R1, c[0x0][0x37c] ;  /* 0x0000df00ff017b82 */ /* 0x000fe20000000800 */
[----:B------:R-:W0:Y:S01]  /*0010*/  S2R R0, SR_TID.X ;  /* 0x0000000000007919 */ /* 0x000e220000002100 */
[----:B------:R-:W0:Y:S01]  /*0020*/  LDCU UR4, c[0x0][0x360] ;  /* 0x00006c00ff0477ac */ /* 0x000e220008000800 */
[----:B------:R-:W-:Y:S01]  /*0030*/  BSSY.RECONVERGENT B0, `(.L_x_0) ;  /* 0x0000046000007945 */ /* 0x000fe20003800200 */
[----:B------:R-:W0:Y:S01]  /*0040*/  S2R R3, SR_CTAID.X ;  /* 0x0000000000037919 */ /* 0x000e220000002500 */
[----:B------:R-:W1:Y:S01]  /*0050*/  LDCU UR5, c[0x0][0x390] ;  /* 0x00007200ff0577ac */ /* 0x000e620008000800 */
[----:B0-----:R-:W-:-:S05]  /*0060*/  IMAD R0, R3, UR4, R0 ;  /* 0x0000000403007c24 */ /* 0x001fca000f8e0200 */
[----:B-1----:R-:W-:-:S04]  /*0070*/  LOP3.LUT R13, R0, UR5, RZ, 0x3c, !PT ;  /* 0x00000005000d7c12 */ /* 0x002fc8000f8e3cff */
[----:B------:R-:W-:-:S13]  /*0080*/  ISETP.GT.U32.AND P0, PT, R13, R0, PT ;  /* 0x000000000d00720c */ /* 0x000fda0003f04070 */
[----:B------:R-:W-:Y:S05]  /*0090*/  @!P0 BRA `(.L_x_1) ;  /* 0x0000000000fc8947 */ /* 0x000fea0003800000 */
[----:B------:R-:W0:Y:S01]  /*00a0*/  LDCU UR4, c[0x0][0x394] ;  /* 0x00007280ff0477ac */ /* 0x000e220008000800 */
[----:B------:R-:W1:Y:S01]  /*00b0*/  LDC.64 R14, c[0x0][0x358] ;  /* 0x0000d600ff0e7b82 */ /* 0x000e620000000a00 */
[----:B0-----:R-:W-:-:S13]  /*00c0*/  LOP3.LUT P0, RZ, R0, UR4, RZ, 0xc0, !PT ;  /* 0x0000000400ff7c12 */ /* 0x001fda000f80c0ff */
[----:B------:R-:W-:Y:S05]  /*00d0*/  @!P0 BRA `(.L_x_2) ;  /* 0x0000000000788947 */ /* 0x000fea0003800000 */
[----:B------:R-:W0:Y:S01]  /*00e0*/  LDC.64 R6, c[0x0][0x380] ;  /* 0x0000e000ff067b82 */ /* 0x000e220000000a00 */
[C---:B-1----:R-:W-:Y:S02]  /*00f0*/  R2UR UR4, R14.reuse ;  /* 0x000000000e0472ca */ /* 0x042fe400000e0000 */
[C---:B------:R-:W-:Y:S02]  /*0100*/  R2UR UR5, R15.reuse ;  /* 0x000000000f0572ca */ /* 0x040fe400000e0000 */
[----:B------:R-:W-:Y:S02]  /*0110*/  R2UR UR6, R14 ;  /* 0x000000000e0672ca */ /* 0x000fe400000e0000 */
[----:B------:R-:W-:Y:S01]  /*0120*/  R2UR UR7, R15 ;  /* 0x000000000f0772ca */ /* 0x000fe200000e0000 */
[----:B0-----:R-:W-:-:S04]  /*0130*/  IMAD.WIDE.U32 R2, R0, 0x8, R6 ;  /* 0x0000000800027825 */ /* 0x001fc800078e0006 */
[----:B------:R-:W-:-:S04]  /*0140*/  IMAD.WIDE.U32 R6, R13, 0x8, R6 ;  /* 0x000000080d067825 */ /* 0x000fc800078e0006 */
[----:B------:R-:W2:Y:S04]  /*0150*/  LDG.E.64 R4, desc[UR4][R2.64] ;  /* 0x0000000402047981 */ /* 0x000ea8000c1e1b00 */
[----:B------:R-:W2:Y:S02]  /*0160*/  LDG.E.64 R8, desc[UR6][R6.64] ;  /* 0x0000000606087981 */ /* 0x000ea4000c1e1b00 */
[----:B--2---:R-:W-:-:S04]  /*0170*/  ISETP.GT.U32.AND P0, PT, R4, R8, PT ;  /* 0x000000080400720c */ /* 0x004fc80003f04070 */
[----:B------:R-:W-:-:S13]  /*0180*/  ISETP.GT.AND.EX P0, PT, R5, R9, PT, P0 ;  /* 0x000000090500720c */ /* 0x000fda0003f04300 */
[----:B------:R-:W-:Y:S05]  /*0190*/  @!P0 BRA `(.L_x_1) ;  /* 0x0000000000bc8947 */ /* 0x000fea0003800000 */
[----:B------:R-:W0:Y:S01]  /*01a0*/  LDC.64 R10, c[0x0][0x388] ;  /* 0x0000e200ff0a7b82 */ /* 0x000e220000000a00 */
[C---:B------:R-:W-:Y:S02]  /*01b0*/  R2UR UR4, R14.reuse ;  /* 0x000000000e0472ca */ /* 0x040fe400000e0000 */
[C---:B------:R-:W-:Y:S02]  /*01c0*/  R2UR UR5, R15.reuse ;  /* 0x000000000f0572ca */ /* 0x040fe400000e0000 */
[C---:B------:R-:W-:Y:S02]  /*01d0*/  R2UR UR6, R14.reuse ;  /* 0x000000000e0672ca */ /* 0x040fe400000e0000 */
[C---:B------:R-:W-:Y:S02]  /*01e0*/  R2UR UR7, R15.reuse ;  /* 0x000000000f0772ca */ /* 0x040fe400000e0000 */
[----:B------:R-:W-:Y:S02]  /*01f0*/  R2UR UR10, R14 ;  /* 0x000000000e0a72ca */ /* 0x000fe400000e0000 */
[----:B------:R-:W-:-:S02]  /*0200*/  R2UR UR11, R15 ;  /* 0x000000000f0b72ca */ /* 0x000fc400000e0000 */
[----:B------:R-:W-:Y:S02]  /*0210*/  R2UR UR8, R14 ;  /* 0x000000000e0872ca */ /* 0x000fe400000e0000 */
[----:B------:R-:W-:Y:S01]  /*0220*/  R2UR UR9, R15 ;  /* 0x000000000f0972ca */ /* 0x000fe200000e0000 */
[----:B------:R1:W-:Y:S04]  /*0230*/  STG.E.64 desc[UR4][R2.64], R8 ;  /* 0x0000000802007986 */ /* 0x0003e8000c101b04 */
[----:B------:R1:W-:Y:S01]  /*0240*/  STG.E.64 desc[UR6][R6.64], R4 ;  /* 0x0000000406007986 */ /* 0x0003e2000c101b06 */
[----:B0-----:R-:W-:-:S04]  /*0250*/  IMAD.WIDE.U32 R12, R13, 0x4, R10 ;  /* 0x000000040d0c7825 */ /* 0x001fc800078e000a */
[----:B------:R-:W-:Y:S01]  /*0260*/  IMAD.WIDE.U32 R10, R0, 0x4, R10 ;  /* 0x00000004000a7825 */ /* 0x000fe200078e000a */
[----:B------:R-:W2:Y:S04]  /*0270*/  LDG.E R19, desc[UR10][R12.64] ;  /* 0x0000000a0c137981 */ /* 0x000ea8000c1e1900 */
[----:B------:R-:W3:Y:S04]  /*0280*/  LDG.E R17, desc[UR8][R10.64] ;  /* 0x000000080a117981 */ /* 0x000ee8000c1e1900 */
[----:B--2---:R1:W-:Y:S04]  /*0290*/  STG.E desc[UR4][R10.64], R19 ;  /* 0x000000130a007986 */ /* 0x0043e8000c101904 */
[----:B---3--:R1:W-:Y:S01]  /*02a0*/  STG.E desc[UR6][R12.64], R17 ;  /* 0x000000110c007986 */ /* 0x0083e2000c101906 */
[----:B------:R-:W-:Y:S05]  /*02b0*/  BRA `(.L_x_1) ;  /* 0x0000000000747947 */ /* 0x000fea0003800000 */
.L_x_2:
        /* <DEDUP_REMOVED lines=9> */
[----:B--2---:R-:W-:-:S04]  /*0350*/  ISETP.GE.U32.AND P0, PT, R2, R4, PT ;  /* 0x000000040200720c */ /* 0x004fc80003f06070 */
[----:B------:R-:W-:-:S13]  /*0360*/  ISETP.GE.AND.EX P0, PT, R3, R5, PT, P0 ;  /* 0x000000050300720c */ /* 0x000fda0003f06300 */
[----:B------:R-:W-:Y:S05]  /*0370*/  @P0 BRA `(.L_x_1) ;  /* 0x0000000000440947 */ /* 0x000fea0003800000 */
        /* <DEDUP_REMOVED lines=13> */
[----:B------:R-:W3:Y:S04]  /*0450*/  LDG.E R19, desc[UR10][R12.64] ;  /* 0x0000000a0c137981 */ /* 0x000ee8000c1e1900 */
[----:B------:R-:W4:Y:S04]  /*0460*/  LDG.E R17, desc[UR8][R10.64] ;  /* 0x000000080a117981 */ /* 0x000f28000c1e1900 */
[----:B---3--:R2:W-:Y:S04]  /*0470*/  STG.E desc[UR4][R10.64], R19 ;  /* 0x000000130a007986 */ /* 0x0085e8000c101904 */
[----:B----4-:R2:W-:Y:S02]  /*0480*/  STG.E desc[UR6][R12.64], R17 ;  /* 0x000000110c007986 */ /* 0x0105e4000c101906 */
.L_x_1:
[----:B------:R-:W-:Y:S05]  /*0490*/  BSYNC.RECONVERGENT B0 ;  /* 0x0000000000007941 */ /* 0x000fea0003800200 */
.L_x_0:
[----:B------:R-:W-:Y:S06]  /*04a0*/  BAR.SYNC.DEFER_BLOCKING 0x0 ;  /* 0x0000000000007b1d */ /* 0x000fec0000010000 */
[----:B------:R-:W-:Y:S05]  /*04b0*/  EXIT ;  /* 0x000000000000794d */ /* 0x000fea0003800000 */
.L_x_3:
[----:B------:R-:W-:-:S00]  /*04c0*/  BRA `(.L_x_3) ;  /* 0xfffffffc00fc7947 */ /* 0x000fc0000383ffff */
[----:B------:R-:W-:-:S00]  /*04d0*/  NOP ;  /* 0x0000000000007918 */ /* 0x000fc00000000000 */
        /* <DEDUP_REMOVED lines=10> */
.L_x_56:


//--------------------- .text._Z19bitonic_sort_kernelIjLb0EEvPT_Pjii --------------------------
	.section	.text._Z19bitonic_sort_kernelIjLb0EEvPT_Pjii,"ax",@progbits
	.align	128
        .global         _Z19bitonic_sort_kernelIjLb0EEvPT_Pjii
        .type           _Z19bitonic_sort_kernelIjLb0EEvPT_Pjii,@function
        .size           _Z19bitonic_sort_kernelIjLb0EEvPT_Pjii,(.L_x_57 - _Z19bitonic_sort_kernelIjLb0EEvPT_Pjii)
        .other          _Z19bitonic_sort_kernelIjLb0EEvPT_Pjii,@"STO_CUDA_ENTRY STV_DEFAULT"
_Z19bitonic_sort_kernelIjLb0EEvPT_Pjii:
.text._Z19bitonic_sort_kernelIjLb0EEvPT_Pjii:
        /* <DEDUP_REMOVED lines=21> */
[----:B------:R-:W2:Y:S04]  /*0150*/  LDG.E R15, desc[UR4][R2.64] ;  /* 0x00000004020f7981 */ /* 0x000ea8000c1e1900 */
[----:B------:R-:W2:Y:S02]  /*0160*/  LDG.E R0, desc[UR6][R4.64] ;  /* 0x0000000604007981 */ /* 0x000ea4000c1e1900 */
[----:B--2---:R-:W-:-:S13]  /*0170*/  ISETP.GT.U32.AND P0, PT, R15, R0, PT ;  /* 0x000000000f00720c */ /* 0x004fda0003f04070 */
        /* <DEDUP_REMOVED lines=10> */
[----:B------:R1:W-:Y:S04]  /*0220*/  STG.E desc[UR4][R2.64], R0 ;  /* 0x0000000002007986 */ /* 0x0003e8000c101904 */
[----:B------:R1:W-:Y:S01]  /*0230*/  STG.E desc[UR6][R4.64], R15 ;  /* 0x0000000f04007986 */ /* 0x0003e2000c101906 */
[----:B0-----:R-:W-:-:S04]  /*0240*/  IMAD.WIDE.U32 R8, R9, 0x4, R6 ;  /* 0x0000000409087825 */ /* 0x001fc800078e0006 */
[----:B------:R-:W-:Y:S01]  /*0250*/  IMAD.WIDE.U32 R6, R11, 0x4, R6 ;  /* 0x000000040b067825 */ /* 0x000fe200078e0006 */
[----:B------:R-:W2:Y:S04]  /*0260*/  LDG.E R17, desc[UR10][R8.64] ;  /* 0x0000000a08117981 */ /* 0x000ea8000c1e1900 */
[----:B------:R-:W3:Y:S04]  /*0270*/  LDG.E R11, desc[UR8][R6.64] ;  /* 0x00000008060b7981 */ /* 0x000ee8000c1e1900 */
[----:B--2---:R1:W-:Y:S04]  /*0280*/  STG.E desc[UR4][R6.64], R17 ;  /* 0x0000001106007986 */ /* 0x0043e8000c101904 */
[----:B---3--:R1:W-:Y:S01]  /*0290*/  STG.E desc[UR6][R8.64], R11 ;  /* 0x0000000b08007986 */ /* 0x0083e2000c101906 */
[----:B------:R-:W-:Y:S05]  /*02a0*/  BRA `(.L_x_5) ;  /* 0x0000000000707947 */ /* 0x000fea0003800000 */
.L_x_6:
        /* <DEDUP_REMOVED lines=9> */
[----:B--2---:R-:W-:-:S13]  /*0340*/  ISETP.GE.U32.AND P0, PT, R15, R0, PT ;  /* 0x000000000f00720c */ /* 0x004fda0003f06070 */
        /* <DEDUP_REMOVED lines=14> */
[----:B------:R-:W3:Y:S04]  /*0430*/  LDG.E R17, desc[UR10][R8.64] ;  /* 0x0000000a08117981 */ /* 0x000ee8000c1e1900 */
[----:B------:R-:W4:Y:S04]  /*0440*/  LDG.E R11, desc[UR8][R6.64] ;  /* 0x00000008060b7981 */ /* 0x000f28000c1e1900 */
[----:B---3--:R2:W-:Y:S04]  /*0450*/  STG.E desc[UR4][R6.64], R17 ;  /* 0x0000001106007986 */ /* 0x0085e8000c101904 */
[----:B----4-:R2:W-:Y:S02]  /*0460*/  STG.E desc[UR6][R8.64], R11 ;  /* 0x0000000b08007986 */ /* 0x0105e4000c101906 */
.L_x_5:
[----:B------:R-:W-:Y:S05]  /*0470*/  BSYNC.RECONVERGENT B0 ;  /* 0x0000000000007941 */ /* 0x000fea0003800200 */
.L_x_4:
[----:B------:R-:W-:Y:S06]  /*0480*/  BAR.SYNC.DEFER_BLOCKING 0x0 ;  /* 0x0000000000007b1d */ /* 0x000fec0000010000 */
[----:B------:R-:W-:Y:S05]  /*0490*/  EXIT ;  /* 0x000000000000794d */ /* 0x000fea0003800000 */
.L_x_7:
        /* <DEDUP_REMOVED lines=14> */
.L_x_57:


//--------------------- .text._Z19bitonic_sort_kernelIhLb0EEvPT_Pjii --------------------------
	.section	.text._Z19bitonic_sort_kernelIhLb0EEvPT_Pjii,"ax",@progbits
	.align	128
        .global         _Z19bitonic_sort_kernelIhLb0EEvPT_Pjii
        .type           _Z19bitonic_sort_kernelIhLb0EEvPT_Pjii,@function
        .size           _Z19bitonic_sort_kernelIhLb0EEvPT_Pjii,(.L_x_58 - _Z19bitonic_sort_kernelIhLb0EEvPT_Pjii)
        .other          _Z19bitonic_sort_kernelIhLb0EEvPT_Pjii,@"STO_CUDA_ENTRY STV_DEFAULT"
_Z19bitonic_sort_kernelIhLb0EEvPT_Pjii:
.text._Z19bitonic_sort_kernelIhLb0EEvPT_Pjii:
        /* <DEDUP_REMOVED lines=14> */
[----:B------:R-:W0:Y:S01]  /*00e0*/  LDCU.64 UR4, c[0x0][0x380] ;  /* 0x00007000ff0477ac */ /* 0x000e220008000a00 */
[C---:B-1----:R-:W-:Y:S02]  /*00f0*/  R2UR UR6, R14.reuse ;  /* 0x000000000e0672ca */ /* 0x042fe400000e0000 */
[C---:B------:R-:W-:Y:S02]  /*0100*/  R2UR UR7, R15.reuse ;  /* 0x000000000f0772ca */ /* 0x040fe400000e0000 */
[----:B------:R-:W-:Y:S02]  /*0110*/  R2UR UR8, R14 ;  /* 0x000000000e0872ca */ /* 0x000fe400000e0000 */
[----:B------:R-:W-:Y:S02]  /*0120*/  R2UR UR9, R15 ;  /* 0x000000000f0972ca */ /* 0x000fe400000e0000 */
[----:B0-----:R-:W-:Y:S02]  /*0130*/  IADD3 R2, P0, PT, R11, UR4, RZ ;  /* 0x000000040b027c10 */ /* 0x001fe4000ff1e0ff */
[----:B------:R-:W-:-:S03]  /*0140*/  IADD3 R4, P1, PT, R9, UR4, RZ ;  /* 0x0000000409047c10 */ /* 0x000fc6000ff3e0ff */
[----:B------:R-:W-:Y:S02]  /*0150*/  IMAD.X R3, RZ, RZ, UR5, P0 ;  /* 0x00000005ff037e24 */ /* 0x000fe400080e06ff */
[----:B------:R-:W-:-:S03]  /*0160*/  IMAD.X R5, RZ, RZ, UR5, P1 ;  /* 0x00000005ff057e24 */ /* 0x000fc600088e06ff */
[----:B------:R-:W2:Y:S04]  /*0170*/  LDG.E.U8 R13, desc[UR6][R2.64] ;  /* 0x00000006020d7981 */ /* 0x000ea8000c1e1100 */
[----:B------:R-:W2:Y:S02]  /*0180*/  LDG.E.U8 R0, desc[UR8][R4.64] ;  /* 0x0000000804007981 */ /* 0x000ea4000c1e1100 */
        /* <DEDUP_REMOVED lines=11> */
[----:B------:R1:W-:Y:S04]  /*0240*/  STG.E.U8 desc[UR4][R2.64], R0 ;  /* 0x0000000002007986 */ /* 0x0003e8000c101104 */
[----:B------:R1:W-:Y:S01]  /*0250*/  STG.E.U8 desc[UR6][R4.64], R13 ;  /* 0x0000000d04007986 */ /* 0x0003e2000c101106 */
[----:B0-----:R-:W-:-:S04]  /*0260*/  IMAD.WIDE.U32 R8, R9, 0x4, R6 ;  /* 0x0000000409087825 */ /* 0x001fc800078e0006 */
[----:B------:R-:W-:Y:S01]  /*0270*/  IMAD.WIDE.U32 R6, R11, 0x4, R6 ;  /* 0x000000040b067825 */ /* 0x000fe200078e0006 */
[----:B------:R-:W2:Y:S04]  /*0280*/  LDG.E R17, desc[UR10][R8.64] ;  /* 0x0000000a08117981 */ /* 0x000ea8000c1e1900 */
[----:B------:R-:W3:Y:S04]  /*0290*/  LDG.E R11, desc[UR8][R6.64] ;  /* 0x00000008060b7981 */ /* 0x000ee8000c1e1900 */
[----:B--2---:R1:W-:Y:S04]  /*02a0*/  STG.E desc[UR4][R6.64], R17 ;  /* 0x0000001106007986 */ /* 0x0043e8000c101904 */
[----:B---3--:R1:W-:Y:S01]  /*02b0*/  STG.E desc[UR6][R8.64], R11 ;  /* 0x0000000b08007986 */ /* 0x0083e2000c101906 */
[----:B------:R-:W-:Y:S05]  /*02c0*/  BRA `(.L_x_9) ;  /* 0x0000000000787947 */ /* 0x000fea0003800000 */
.L_x_10:
        /* <DEDUP_REMOVED lines=26> */
[----:B------:R-:W3:Y:S04]  /*0470*/  LDG.E R17, desc[UR10][R8.64] ;  /* 0x0000000a08117981 */ /* 0x000ee8000c1e1900 */
[----:B------:R-:W4:Y:S04]  /*0480*/  LDG.E R11, desc[UR8][R6.64] ;  /* 0x00000008060b7981 */ /* 0x000f28000c1e1900 */
[----:B---3--:R2:W-:Y:S04]  /*0490*/  STG.E desc[UR4][R6.64], R17 ;  /* 0x0000001106007986 */ /* 0x0085e8000c101904 */
[----:B----4-:R2:W-:Y:S02]  /*04a0*/  STG.E desc[UR6][R8.64], R11 ;  /* 0x0000000b08007986 */ /* 0x0105e4000c101906 */
.L_x_9:
[----:B------:R-:W-:Y:S05]  /*04b0*/  BSYNC.RECONVERGENT B0 ;  /* 0x0000000000007941 */ /* 0x000fea0003800200 */
.L_x_8:
[----:B------:R-:W-:Y:S06]  /*04c0*/  BAR.SYNC.DEFER_BLOCKING 0x0 ;  /* 0x0000000000007b1d */ /* 0x000fec0000010000 */
[----:B------:R-:W-:Y:S05]  /*04d0*/  EXIT ;  /* 0x000000000000794d */ /* 0x000fea0003800000 */
.L_x_11:
        /* <DEDUP_REMOVED lines=10> */
.L_x_58:


//--------------------- .text._Z19bitonic_sort_kernelIdLb0EEvPT_Pjii --------------------------
	.section	.text._Z19bitonic_sort_kernelIdLb0EEvPT_Pjii,"ax",@progbits
	.align	128
        .global         _Z19bitonic_sort_kernelIdLb0EEvPT_Pjii
        .type           _Z19bitonic_sort_kernelIdLb0EEvPT_Pjii,@function
        .size           _Z19bitonic_sort_kernelIdLb0EEvPT_Pjii,(.L_x_59 - _Z19bitonic_sort_kernelIdLb0EEvPT_Pjii)
        .other          _Z19bitonic_sort_kernelIdLb0EEvPT_Pjii,@"STO_CUDA_ENTRY STV_DEFAULT"
_Z19bitonic_sort_kernelIdLb0EEvPT_Pjii:
.text._Z19bitonic_sort_kernelIdLb0EEvPT_Pjii:
        /* <DEDUP_REMOVED lines=23> */
[----:B--2---:R-:W-:-:S14]  /*0170*/  DSETP.GT.AND P0, PT, R4, R8, PT ;  /* 0x000000080400722a */ /* 0x004fdc0003f04000 */
        /* <DEDUP_REMOVED lines=19> */
.L_x_14:
        /* <DEDUP_REMOVED lines=9> */
[----:B--2---:R-:W-:-:S14]  /*0340*/  DSETP.GEU.AND P0, PT, R2, R4, PT ;  /* 0x000000040200722a */ /* 0x004fdc0003f0e000 */
        /* <DEDUP_REMOVED lines=18> */
.L_x_13:
[----:B------:R-:W-:Y:S05]  /*0470*/  BSYNC.RECONVERGENT B0 ;  /* 0x0000000000007941 */ /* 0x000fea0003800200 */
.L_x_12:
[----:B------:R-:W-:Y:S06]  /*0480*/  BAR.SYNC.DEFER_BLOCKING 0x0 ;  /* 0x0000000000007b1d */ /* 0x000fec0000010000 */
[----:B------:R-:W-:Y:S05]  /*0490*/  EXIT ;  /* 0x000000000000794d */ /* 0x000fea0003800000 */
.L_x_15:
        /* <DEDUP_REMOVED lines=14> */
.L_x_59:


//--------------------- .text._Z19bitonic_sort_kernelIfLb0EEvPT_Pjii --------------------------
	.section	.text._Z19bitonic_sort_kernelIfLb0EEvPT_Pjii,"ax",@progbits
	.align	128
        .global         _Z19bitonic_sort_kernelIfLb0EEvPT_Pjii
        .type           _Z19bitonic_sort_kernelIfLb0EEvPT_Pjii,@function
        .size           _Z19bitonic_sort_kernelIfLb0EEvPT_Pjii,(.L_x_60 - _Z19bitonic_sort_kernelIfLb0EEvPT_Pjii)
        .other          _Z19bitonic_sort_kernelIfLb0EEvPT_Pjii,@"STO_CUDA_ENTRY STV_DEFAULT"
_Z19bitonic_sort_kernelIfLb0EEvPT_Pjii:
.text._Z19bitonic_sort_kernelIfLb0EEvPT_Pjii:
        /* <DEDUP_REMOVED lines=23> */
[----:B--2---:R-:W-:-:S13]  /*0170*/  FSETP.GT.AND P0, PT, R15, R0, PT ;  /* 0x000000000f00720b */ /* 0x004fda0003f04000 */
        /* <DEDUP_REMOVED lines=19> */
.L_x_18:
        /* <DEDUP_REMOVED lines=9> */
[----:B--2---:R-:W-:-:S13]  /*0340*/  FSETP.GEU.AND P0, PT, R15, R0, PT ;  /* 0x000000000f00720b */ /* 0x004fda0003f0e000 */
        /* <DEDUP_REMOVED lines=18> */
.L_x_17:
[----:B------:R-:W-:Y:S05]  /*0470*/  BSYNC.RECONVERGENT B0 ;  /* 0x0000000000007941 */ /* 0x000fea0003800200 */
.L_x_16:
[----:B------:R-:W-:Y:S06]  /*0480*/  BAR.SYNC.DEFER_BLOCKING 0x0 ;  /* 0x0000000000007b1d */ /* 0x000fec0000010000 */
[----:B------:R-:W-:Y:S05]  /*0490*/  EXIT ;  /* 0x000000000000794d */ /* 0x000fea0003800000 */
.L_x_19:
        /* <DEDUP_REMOVED lines=14> */
.L_x_60:


//--------------------- .text._Z19bitonic_sort_kernelIlLb1EEvPT_Pjii --------------------------
	.section	.text._Z19bitonic_sort_kernelIlLb1EEvPT_Pjii,"ax",@progbits
	.align	128
        .global         _Z19bitonic_sort_kernelIlLb1EEvPT_Pjii
        .type           _Z19bitonic_sort_kernelIlLb1EEvPT_Pjii,@function
        .size           _Z19bitonic_sort_kernelIlLb1EEvPT_Pjii,(.L_x_61 - _Z19bitonic_sort_kernelIlLb1EEvPT_Pjii)
        .other          _Z19bitonic_sort_kernelIlLb1EEvPT_Pjii,@"STO_CUDA_ENTRY STV_DEFAULT"
_Z19bitonic_sort_kernelIlLb1EEvPT_Pjii:
.text._Z19bitonic_sort_kernelIlLb1EEvPT_Pjii:
        /* <DEDUP_REMOVED lines=13> */
[----:B------:R-:W-:Y:S05]  /*00d0*/  @P0 BRA `(.L_x_22) ;  /* 0x0000000000780947 */ /* 0x000fea0003800000 */
        /* <DEDUP_REMOVED lines=30> */
.L_x_22:
        /* <DEDUP_REMOVED lines=29> */
.L_x_21:
[----:B------:R-:W-:Y:S05]  /*0490*/  BSYNC.RECONVERGENT B0 ;  /* 0x0000000000007941 */ /* 0x000fea0003800200 */
.L_x_20:
[----:B------:R-:W-:Y:S06]  /*04a0*/  BAR.SYNC.DEFER_BLOCKING 0x0 ;  /* 0x0000000000007b1d */ /* 0x000fec0000010000 */
[----:B------:R-:W-:Y:S05]  /*04b0*/  EXIT ;  /* 0x000000000000794d */ /* 0x000fea0003800000 */
.L_x_23:
        /* <DEDUP_REMOVED lines=12> */
.L_x_61:


//--------------------- .text._Z19bitonic_sort_kernelIjLb1EEvPT_Pjii --------------------------
	.section	.text._Z19bitonic_sort_kernelIjLb1EEvPT_Pjii,"ax",@progbits
	.align	128
        .global         _Z19bitonic_sort_kernelIjLb1EEvPT_Pjii
        .type           _Z19bitonic_sort_kernelIjLb1EEvPT_Pjii,@function
        .size           _Z19bitonic_sort_kernelIjLb1EEvPT_Pjii,(.L_x_62 - _Z19bitonic_sort_kernelIjLb1EEvPT_Pjii)
        .other          _Z19bitonic_sort_kernelIjLb1EEvPT_Pjii,@"STO_CUDA_ENTRY STV_DEFAULT"
_Z19bitonic_sort_kernelIjLb1EEvPT_Pjii:
.text._Z19bitonic_sort_kernelIjLb1EEvPT_Pjii:
        /* <DEDUP_REMOVED lines=43> */
.L_x_26:
        /* <DEDUP_REMOVED lines=28> */
.L_x_25:
[----:B------:R-:W-:Y:S05]  /*0470*/  BSYNC.RECONVERGENT B0 ;  /* 0x0000000000007941 */ /* 0x000fea0003800200 */
.L_x_24:
[----:B------:R-:W-:Y:S06]  /*0480*/  BAR.SYNC.DEFER_BLOCKING 0x0 ;  /* 0x0000000000007b1d */ /* 0x000fec0000010000 */
[----:B------:R-:W-:Y:S05]  /*0490*/  EXIT ;  /* 0x000000000000794d */ /* 0x000fea0003800000 */
.L_x_27:
        /* <DEDUP_REMOVED lines=14> */
.L_x_62:


//--------------------- .text._Z19bitonic_sort_kernelIhLb1EEvPT_Pjii --------------------------
	.section	.text._Z19bitonic_sort_kernelIhLb1EEvPT_Pjii,"ax",@progbits
	.align	128
        .global         _Z19bitonic_sort_kernelIhLb1EEvPT_Pjii
        .type           _Z19bitonic_sort_kernelIhLb1EEvPT_Pjii,@function
        .size           _Z19bitonic_sort_kernelIhLb1EEvPT_Pjii,(.L_x_63 - _Z19bitonic_sort_kernelIhLb1EEvPT_Pjii)
        .other          _Z19bitonic_sort_kernelIhLb1EEvPT_Pjii,@"STO_CUDA_ENTRY STV_DEFAULT"
_Z19bitonic_sort_kernelIhLb1EEvPT_Pjii:
.text._Z19bitonic_sort_kernelIhLb1EEvPT_Pjii:
        /* <DEDUP_REMOVED lines=45> */
.L_x_30:
        /* <DEDUP_REMOVED lines=30> */
.L_x_29:
[----:B------:R-:W-:Y:S05]  /*04b0*/  BSYNC.RECONVERGENT B0 ;  /* 0x0000000000007941 */ /* 0x000fea0003800200 */
.L_x_28:
[----:B------:R-:W-:Y:S06]  /*04c0*/  BAR.SYNC.DEFER_BLOCKING 0x0 ;  /* 0x0000000000007b1d */ /* 0x000fec0000010000 */
[----:B------:R-:W-:Y:S05]  /*04d0*/  EXIT ;  /* 0x000000000000794d */ /* 0x000fea0003800000 */
.L_x_31:
        /* <DEDUP_REMOVED lines=10> */
.L_x_63:


//--------------------- .text._Z19bitonic_sort_kernelIdLb1EEvPT_Pjii --------------------------
	.section	.text._Z19bitonic_sort_kernelIdLb1EEvPT_Pjii,"ax",@progbits
	.align	128
        .global         _Z19bitonic_sort_kernelIdLb1EEvPT_Pjii
        .type           _Z19bitonic_sort_kernelIdLb1EEvPT_Pjii,@function
        .size           _Z19bitonic_sort_kernelIdLb1EEvPT_Pjii,(.L_x_64 - _Z19bitonic_sort_kernelIdLb1EEvPT_Pjii)
        .other          _Z19bitonic_sort_kernelIdLb1EEvPT_Pjii,@"STO_CUDA_ENTRY STV_DEFAULT"
_Z19bitonic_sort_kernelIdLb1EEvPT_Pjii:
.text._Z19bitonic_sort_kernelIdLb1EEvPT_Pjii:
        /* <DEDUP_REMOVED lines=43> */
.L_x_34:
        /* <DEDUP_REMOVED lines=28> */
.L_x_33:
[----:B------:R-:W-:Y:S05]  /*0470*/  BSYNC.RECONVERGENT B0 ;  /* 0x0000000000007941 */ /* 0x000fea0003800200 */
.L_x_32:
[----:B------:R-:W-:Y:S06]  /*0480*/  BAR.SYNC.DEFER_BLOCKING 0x0 ;  /* 0x0000000000007b1d */ /* 0x000fec0000010000 */
[----:B------:R-:W-:Y:S05]  /*0490*/  EXIT ;  /* 0x000000000000794d */ /* 0x000fea0003800000 */
.L_x_35:
        /* <DEDUP_REMOVED lines=14> */
.L_x_64:


//--------------------- .text._Z19bitonic_sort_kernelIfLb1EEvPT_Pjii --------------------------
	.section	.text._Z19bitonic_sort_kernelIfLb1EEvPT_Pjii,"ax",@progbits
	.align	128
        .global         _Z19bitonic_sort_kernelIfLb1EEvPT_Pjii
        .type           _Z19bitonic_sort_kernelIfLb1EEvPT_Pjii,@function
        .size           _Z19bitonic_sort_kernelIfLb1EEvPT_Pjii,(.L_x_65 - _Z19bitonic_sort_kernelIfLb1EEvPT_Pjii)
        .other          _Z19bitonic_sort_kernelIfLb1EEvPT_Pjii,@"STO_CUDA_ENTRY STV_DEFAULT"
_Z19bitonic_sort_kernelIfLb1EEvPT_Pjii:
.text._Z19bitonic_sort_kernelIfLb1EEvPT_Pjii:
        /* <DEDUP_REMOVED lines=43> */
.L_x_38:
        /* <DEDUP_REMOVED lines=28> */
.L_x_37:
[----:B------:R-:W-:Y:S05]  /*0470*/  BSYNC.RECONVERGENT B0 ;  /* 0x0000000000007941 */ /* 0x000fea0003800200 */
.L_x_36:
[----:B------:R-:W-:Y:S06]  /*0480*/  BAR.SYNC.DEFER_BLOCKING 0x0 ;  /* 0x0000000000007b1d */ /* 0x000fec0000010000 */
[----:B------:R-:W-:Y:S05]  /*0490*/  EXIT ;  /* 0x000000000000794d */ /* 0x000fea0003800000 */
.L_x_39:
        /* <DEDUP_REMOVED lines=14> */
.L_x_65:


//--------------------- .text._Z19bitonic_sort_kernelI6__halfLb0EEvPT_Pjii --------------------------
	.section	.text._Z19bitonic_sort_kernelI6__halfLb0EEvPT_Pjii,"ax",@progbits
	.align	128
        .global         _Z19bitonic_sort_kernelI6__halfLb0EEvPT_Pjii
        .type           _Z19bitonic_sort_kernelI6__halfLb0EEvPT_Pjii,@function
        .size           _Z19bitonic_sort_kernelI6__halfLb0EEvPT_Pjii,(.L_x_66 - _Z19bitonic_sort_kernelI6__halfLb0EEvPT_Pjii)
        .other          _Z19bitonic_sort_kernelI6__halfLb0EEvPT_Pjii,@"STO_CUDA_ENTRY STV_DEFAULT"
_Z19bitonic_sort_kernelI6__halfLb0EEvPT_Pjii:
.text._Z19bitonic_sort_kernelI6__halfLb0EEvPT_Pjii:
        /* <DEDUP_REMOVED lines=21> */
[----:B------:R-:W2:Y:S04]  /*0150*/  LDG.E.U16 R15, desc[UR4][R2.64] ;  /* 0x00000004020f7981 */ /* 0x000ea8000c1e1500 */
[----:B------:R-:W2:Y:S02]  /*0160*/  LDG.E.U16 R0, desc[UR6][R4.64] ;  /* 0x0000000604007981 */ /* 0x000ea4000c1e1500 */
[----:B--2---:R-:W-:-:S13]  /*0170*/  HSETP2.GT.AND P0, PT, R15.H0_H0, R0.H0_H0, PT ;  /* 0x200000000f007234 */ /* 0x004fda0003f04800 */
        /* <DEDUP_REMOVED lines=10> */
[----:B------:R1:W-:Y:S04]  /*0220*/  STG.E.U16 desc[UR4][R2.64], R0 ;  /* 0x0000000002007986 */ /* 0x0003e8000c101504 */
[----:B------:R1:W-:Y:S01]  /*0230*/  STG.E.U16 desc[UR6][R4.64], R15 ;  /* 0x0000000f04007986 */ /* 0x0003e2000c101506 */
[----:B0-----:R-:W-:-:S04]  /*0240*/  IMAD.WIDE.U32 R8, R9, 0x4, R6 ;  /* 0x0000000409087825 */ /* 0x001fc800078e0006 */
[----:B------:R-:W-:Y:S01]  /*0250*/  IMAD.WIDE.U32 R6, R11, 0x4, R6 ;  /* 0x000000040b067825 */ /* 0x000fe200078e0006 */
[----:B------:R-:W2:Y:S04]  /*0260*/  LDG.E R17, desc[UR10][R8.64] ;  /* 0x0000000a08117981 */ /* 0x000ea8000c1e1900 */
[----:B------:R-:W3:Y:S04]  /*0270*/  LDG.E R11, desc[UR8][R6.64] ;  /* 0x00000008060b7981 */ /* 0x000ee8000c1e1900 */
[----:B--2---:R1:W-:Y:S04]  /*0280*/  STG.E desc[UR4][R6.64], R17 ;  /* 0x0000001106007986 */ /* 0x0043e8000c101904 */
[----:B---3--:R1:W-:Y:S01]  /*0290*/  STG.E desc[UR6][R8.64], R11 ;  /* 0x0000000b08007986 */ /* 0x0083e2000c101906 */
[----:B------:R-:W-:Y:S05]  /*02a0*/  BRA `(.L_x_41) ;  /* 0x0000000000707947 */ /* 0x000fea0003800000 */
.L_x_42:
        /* <DEDUP_REMOVED lines=9> */
[----:B--2---:R-:W-:-:S13]  /*0340*/  HSETP2.GEU.AND P0, PT, R15.H0_H0, R0.H0_H0, PT ;  /* 0x200000000f007234 */ /* 0x004fda0003f0e800 */
        /* <DEDUP_REMOVED lines=14> */
[----:B------:R-:W3:Y:S04]  /*0430*/  LDG.E R17, desc[UR10][R8.64] ;  /* 0x0000000a08117981 */ /* 0x000ee8000c1e1900 */
[----:B------:R-:W4:Y:S04]  /*0440*/  LDG.E R11, desc[UR8][R6.64] ;  /* 0x00000008060b7981 */ /* 0x000f28000c1e1900 */
[----:B---3--:R2:W-:Y:S04]  /*0450*/  STG.E desc[UR4][R6.64], R17 ;  /* 0x0000001106007986 */ /* 0x0085e8000c101904 */
[----:B----4-:R2:W-:Y:S02]  /*0460*/  STG.E desc[UR6][R8.64], R11 ;  /* 0x0000000b08007986 */ /* 0x0105e4000c101906 */
.L_x_41:
[----:B------:R-:W-:Y:S05]  /*0470*/  BSYNC.RECONVERGENT B0 ;  /* 0x0000000000007941 */ /* 0x000fea0003800200 */
.L_x_40:
[----:B------:R-:W-:Y:S06]  /*0480*/  BAR.SYNC.DEFER_BLOCKING 0x0 ;  /* 0x0000000000007b1d */ /* 0x000fec0000010000 */
[----:B------:R-:W-:Y:S05]  /*0490*/  EXIT ;  /* 0x000000000000794d */ /* 0x000fea0003800000 */
.L_x_43:
        /* <DEDUP_REMOVED lines=14> */
.L_x_66:


//--------------------- .text._Z19bitonic_sort_kernelI6__halfLb1EEvPT_Pjii --------------------------
	.section	.text._Z19bitonic_sort_kernelI6__halfLb1EEvPT_Pjii,"ax",@progbits
	.align	128
        .global         _Z19bitonic_sort_kernelI6__halfLb1EEvPT_Pjii
        .type           _Z19bitonic_sort_kernelI6__halfLb1EEvPT_Pjii,@function
        .size           _Z19bitonic_sort_kernelI6__halfLb1EEvPT_Pjii,(.L_x_67 - _Z19bitonic_sort_kernelI6__halfLb1EEvPT_Pjii)
        .other          _Z19bitonic_sort_kernelI6__halfLb1EEvPT_Pjii,@"STO_CUDA_ENTRY STV_DEFAULT"
_Z19bitonic_sort_kernelI6__halfLb1EEvPT_Pjii:
.text._Z19bitonic_sort_kernelI6__halfLb1EEvPT_Pjii:
        /* <DEDUP_REMOVED lines=43> */
.L_x_46:
        /* <DEDUP_REMOVED lines=28> */
.L_x_45:
[----:B------:R-:W-:Y:S05]  /*0470*/  BSYNC.RECONVERGENT B0 ;  /* 0x0000000000007941 */ /* 0x000fea0003800200 */
.L_x_44:
[----:B------:R-:W-:Y:S06]  /*0480*/  BAR.SYNC.DEFER_BLOCKING 0x0 ;  /* 0x0000000000007b1d */ /* 0x000fec0000010000 */
[----:B------:R-:W-:Y:S05]  /*0490*/  EXIT ;  /* 0x000000000000794d */ /* 0x000fea0003800000 */
.L_x_47:
        /* <DEDUP_REMOVED lines=14> */
.L_x_67:


//--------------------- .text._Z19bitonic_sort_kernelI13__nv_bfloat16Lb0EEvPT_Pjii --------------------------
	.section	.text._Z19bitonic_sort_kernelI13__nv_bfloat16Lb0EEvPT_Pjii,"ax",@progbits
	.align	128
        .global         _Z19bitonic_sort_kernelI13__nv_bfloat16Lb0EEvPT_Pjii
        .type           _Z19bitonic_sort_kernelI13__nv_bfloat16Lb0EEvPT_Pjii,@function
        .size           _Z19bitonic_sort_kernelI13__nv_bfloat16Lb0EEvPT_Pjii,(.L_x_68 - _Z19bitonic_sort_kernelI13__nv_bfloat16Lb0EEvPT_Pjii)
        .other          _Z19bitonic_sort_kernelI13__nv_bfloat16Lb0EEvPT_Pjii,@"STO_CUDA_ENTRY STV_DEFAULT"
_Z19bitonic_sort_kernelI13__nv_bfloat16Lb0EEvPT_Pjii:
.text._Z19bitonic_sort_kernelI13__nv_bfloat16Lb0EEvPT_Pjii:
        /* <DEDUP_REMOVED lines=23> */
[----:B--2---:R-:W-:-:S13]  /*0170*/  HSETP2.BF16_V2.GT.AND P0, PT, R15.H0_H0, R0.H0_H0, PT ;  /* 0x200000000f007234 */ /* 0x004fda0003f04802 */
        /* <DEDUP_REMOVED lines=19> */
.L_x_50:
        /* <DEDUP_REMOVED lines=9> */
[----:B--2---:R-:W-:-:S13]  /*0340*/  HSETP2.BF16_V2.GEU.AND P0, PT, R15.H0_H0, R0.H0_H0, PT ;  /* 0x200000000f007234 */ /* 0x004fda0003f0e802 */
        /* <DEDUP_REMOVED lines=18> */
.L_x_49:
[----:B------:R-:W-:Y:S05]  /*0470*/  BSYNC.RECONVERGENT B0 ;  /* 0x0000000000007941 */ /* 0x000fea0003800200 */
.L_x_48:
[----:B------:R-:W-:Y:S06]  /*0480*/  BAR.SYNC.DEFER_BLOCKING 0x0 ;  /* 0x0000000000007b1d */ /* 0x000fec0000010000 */
[----:B------:R-:W-:Y:S05]  /*0490*/  EXIT ;  /* 0x000000000000794d */ /* 0x000fea0003800000 */
.L_x_51:
        /* <DEDUP_REMOVED lines=14> */
.L_x_68:


//--------------------- .text._Z19bitonic_sort_kernelI13__nv_bfloat16Lb1EEvPT_Pjii --------------------------
	.section	.text._Z19bitonic_sort_kernelI13__nv_bfloat16Lb1EEvPT_Pjii,"ax",@progbits
	.align	128
        .global         _Z19bitonic_sort_kernelI13__nv_bfloat16Lb1EEvPT_Pjii
        .type           _Z19bitonic_sort_kernelI13__nv_bfloat16Lb1EEvPT_Pjii,@function
        .size           _Z19bitonic_sort_kernelI13__nv_bfloat16Lb1EEvPT_Pjii,(.L_x_69 - _Z19bitonic_sort_kernelI13__nv_bfloat16Lb1EEvPT_Pjii)
        .other          _Z19bitonic_sort_kernelI13__nv_bfloat16Lb1EEvPT_Pjii,@"STO_CUDA_ENTRY STV_DEFAULT"
_Z19bitonic_sort_kernelI13__nv_bfloat16Lb1EEvPT_Pjii:
.text._Z19bitonic_sort_kernelI13__nv_bfloat16Lb1EEvPT_Pjii:
        /* <DEDUP_REMOVED lines=43> */
.L_x_54:
        /* <DEDUP_REMOVED lines=28> */
.L_x_53:
[----:B------:R-:W-:Y:S05]  /*0470*/  BSYNC.RECONVERGENT B0 ;  /* 0x0000000000007941 */ /* 0x000fea0003800200 */
.L_x_52:
[----:B------:R-:W-:Y:S06]  /*0480*/  BAR.SYNC.DEFER_BLOCKING 0x0 ;  /* 0x0000000000007b1d */ /* 0x000fec0000010000 */
[----:B------:R-:W-:Y:S05]  /*0490*/  EXIT ;  /* 0x000000000000794d */ /* 0x000fea0003800000 */
.L_x_55:
        /* <DEDUP_REMOVED lines=14> */
.L_x_69:


//--------------------- .nv.shared.reserved.0     --------------------------
	.section	.nv.shared.reserved.0,"aw",@nobits
	.weak		__nv_reservedSMEM_offset_0_alias
	.size		__nv_reservedSMEM_offset_0_alias, 0, 64
	.other		__nv_reservedSMEM_offset_0_alias,@"STO_CUDA_RESERVED_SHARED STV_DEFAULT"
__nv_reservedSMEM_offset_0_alias:
	.zero		0
	.zero		64


//--------------------- .nv.constant0._Z19bitonic_sort_kernelIlLb0EEvPT_Pjii --------------------------
	.section	.nv.constant0._Z19bitonic_sort_kernelIlLb0EEvPT_Pjii,"a",@progbits
	.sectionflags	@""
	.align	4
.nv.constant0._Z19bitonic_sort_kernelIlLb0EEvPT_Pjii:
	.zero		920


//--------------------- .nv.constant0._Z19bitonic_sort_kernelIjLb0EEvPT_Pjii --------------------------
	.section	.nv.constant0._Z19bitonic_sort_kernelIjLb0EEvPT_Pjii,"a",@progbits
	.sectionflags	@""
	.align	4
.nv.constant0._Z19bitonic_sort_kernelIjLb0EEvPT_Pjii:
	.zero		920


//--------------------- .nv.constant0._Z19bitonic_sort_kernelIhLb0EEvPT_Pjii --------------------------
	.section	.nv.constant0._Z19bitonic_sort_kernelIhLb0EEvPT_Pjii,"a",@progbits
	.sectionflags	@""
	.align	4
.nv.constant0._Z19bitonic_sort_kernelIhLb0EEvPT_Pjii:
	.zero		920


//--------------------- .nv.constant0._Z19bitonic_sort_kernelIdLb0EEvPT_Pjii --------------------------
	.section	.nv.constant0._Z19bitonic_sort_kernelIdLb0EEvPT_Pjii,"a",@progbits
	.sectionflags	@""
	.align	4
.nv.constant0._Z19bitonic_sort_kernelIdLb0EEvPT_Pjii:
	.zero		920


//--------------------- .nv.constant0._Z19bitonic_sort_kernelIfLb0EEvPT_Pjii --------------------------
	.section	.nv.constant0._Z19bitonic_sort_kernelIfLb0EEvPT_Pjii,"a",@progbits
	.sectionflags	@""
	.align	4
.nv.constant0._Z19bitonic_sort_kernelIfLb0EEvPT_Pjii:
	.zero		920


//--------------------- .nv.constant0._Z19bitonic_sort_kernelIlLb1EEvPT_Pjii --------------------------
	.section	.nv.constant0._Z19bitonic_sort_kernelIlLb1EEvPT_Pjii,"a",@progbits
	.sectionflags	@""
	.align	4
.nv.constant0._Z19bitonic_sort_kernelIlLb1EEvPT_Pjii:
	.zero		920


//--------------------- .nv.constant0._Z19bitonic_sort_kernelIjLb1EEvPT_Pjii --------------------------
	.section	.nv.constant0._Z19bitonic_sort_kernelIjLb1EEvPT_Pjii,"a",@progbits
	.sectionflags	@""
	.align	4
.nv.constant0._Z19bitonic_sort_kernelIjLb1EEvPT_Pjii:
	.zero		920


//--------------------- .nv.constant0._Z19bitonic_sort_kernelIhLb1EEvPT_Pjii --------------------------
	.section	.nv.constant0._Z19bitonic_sort_kernelIhLb1EEvPT_Pjii,"a",@progbits
	.sectionflags	@""
	.align	4
.nv.constant0._Z19bitonic_sort_kernelIhLb1EEvPT_Pjii:
	.zero		920


//--------------------- .nv.constant0._Z19bitonic_sort_kernelIdLb1EEvPT_Pjii --------------------------
	.section	.nv.constant0._Z19bitonic_sort_kernelIdLb1EEvPT_Pjii,"a",@progbits
	.sectionflags	@""
	.align	4
.nv.constant0._Z19bitonic_sort_kernelIdLb1EEvPT_Pjii:
	.zero		920


//--------------------- .nv.constant0._Z19bitonic_sort_kernelIfLb1EEvPT_Pjii --------------------------
	.section	.nv.constant0._Z19bitonic_sort_kernelIfLb1EEvPT_Pjii,"a",@progbits
	.sectionflags	@""
	.align	4
.nv.constant0._Z19bitonic_sort_kernelIfLb1EEvPT_Pjii:
	.zero		920


//--------------------- .nv.constant0._Z19bitonic_sort_kernelI6__halfLb0EEvPT_Pjii --------------------------
	.section	.nv.constant0._Z19bitonic_sort_kernelI6__halfLb0EEvPT_Pjii,"a",@progbits
	.sectionflags	@""
	.align	4
.nv.constant0._Z19bitonic_sort_kernelI6__halfLb0EEvPT_Pjii:
	.zero		920


//--------------------- .nv.constant0._Z19bitonic_sort_kernelI6__halfLb1EEvPT_Pjii --------------------------
	.section	.nv.constant0._Z19bitonic_sort_kernelI6__halfLb1EEvPT_Pjii,"a",@progbits
	.sectionflags	@""
	.align	4
.nv.constant0._Z19bitonic_sort_kernelI6__halfLb1EEvPT_Pjii:
	.zero		920


//--------------------- .nv.constant0._Z19bitonic_sort_kernelI13__nv_bfloat16Lb0EEvPT_Pjii --------------------------
	.section	.nv.constant0._Z19bitonic_sort_kernelI13__nv_bfloat16Lb0EEvPT_Pjii,"a",@progbits
	.sectionflags	@""
	.align	4
.nv.constant0._Z19bitonic_sort_kernelI13__nv_bfloat16Lb0EEvPT_Pjii:
	.zero		920


//--------------------- .nv.constant0._Z19bitonic_sort_kernelI13__nv_bfloat16Lb1EEvPT_Pjii --------------------------
	.section	.nv.constant0._Z19bitonic_sort_kernelI13__nv_bfloat16Lb1EEvPT_Pjii,"a",@progbits
	.sectionflags	@""
	.align	4
.nv.constant0._Z19bitonic_sort_kernelI13__nv_bfloat16Lb1EEvPT_Pjii:
	.zero		920


//--------------------- SYMBOLS --------------------------

	.type		.nv.reservedSmem.offset0,@object
	.size		.nv.reservedSmem.offset0,0x4
